//
// Generated by NVIDIA NVVM Compiler
//
// Compiler Build ID: CL-36424714
// Cuda compilation tools, release 13.0, V13.0.88
// Based on NVVM 20.0.0
//

.version 9.0
.target sm_100
.address_size 64

	// .globl	_Z10initCurandP17curandStateXORWOWy
.func  (.param .b64 func_retval0) __internal_accurate_pow
(
	.param .b64 __internal_accurate_pow_param_0
)
;
.global .align 4 .b8 precalc_xorwow_matrix[102400];
.global .align 4 .b8 precalc_xorwow_offset_matrix[102400];
.global .align 4 .b8 mrg32k3aM1[2304];
.global .align 4 .b8 mrg32k3aM2[2304];
.global .align 4 .b8 mrg32k3aM1SubSeq[2016];
.global .align 4 .b8 mrg32k3aM2SubSeq[2016];
.global .align 4 .b8 mrg32k3aM1Seq[2304];
.global .align 4 .b8 mrg32k3aM2Seq[2304];
.const .align 8 .b8 __cr_lgamma_table[72];
.extern .shared .align 16 .b8 local_counts[];
.extern .shared .align 16 .b8 sdata[];

.visible .entry _Z10initCurandP17curandStateXORWOWy(
	.param .u64 .ptr .align 1 _Z10initCurandP17curandStateXORWOWy_param_0,
	.param .u64 _Z10initCurandP17curandStateXORWOWy_param_1
)
{
	.reg .pred 	%p<24>;
	.reg .b32 	%r<419>;
	.reg .b64 	%rd<19>;

	ld.param.u64 	%rd8, [_Z10initCurandP17curandStateXORWOWy_param_0];
	ld.param.u64 	%rd9, [_Z10initCurandP17curandStateXORWOWy_param_1];
	cvta.to.global.u64 	%rd10, %rd8;
	mov.u32 	%r182, %ctaid.x;
	mov.u32 	%r183, %ntid.x;
	mov.u32 	%r184, %tid.x;
	mov.u32 	%r185, %ctaid.y;
	mov.u32 	%r186, %ntid.y;
	mov.u32 	%r187, %tid.y;
	mad.lo.s32 	%r188, %r185, %r186, %r187;
	mov.u32 	%r189, %nctaid.x;
	mad.lo.s32 	%r190, %r188, %r189, %r182;
	mad.lo.s32 	%r191, %r190, %r183, %r184;
	cvt.s64.s32 	%rd18, %r191;
	mul.wide.s32 	%rd11, %r191, 48;
	add.s64 	%rd2, %rd10, %rd11;
	cvt.u32.u64 	%r192, %rd9;
	xor.b32  	%r193, %r192, -1429050551;
	mul.lo.s32 	%r194, %r193, 1099087573;
	{ .reg .b32 tmp; mov.b64 {tmp, %r195}, %rd9; }
	xor.b32  	%r196, %r195, -136515619;
	mul.lo.s32 	%r197, %r196, -1703105765;
	add.s32 	%r198, %r194, %r197;
	add.s32 	%r199, %r198, 6615241;
	add.s32 	%r200, %r194, 123456789;
	st.global.v2.u32 	[%rd2], {%r199, %r200};
	xor.b32  	%r201, %r194, 362436069;
	add.s32 	%r202, %r197, 521288629;
	st.global.v2.u32 	[%rd2+8], {%r201, %r202};
	xor.b32  	%r203, %r197, 88675123;
	add.s32 	%r204, %r194, 5783321;
	st.global.v2.u32 	[%rd2+16], {%r203, %r204};
	setp.eq.s32 	%p1, %r191, 0;
	@%p1 bra 	$L__BB0_42;
	mov.b32 	%r325, 0;
$L__BB0_2:
	and.b64  	%rd4, %rd18, 3;
	setp.eq.s64 	%p2, %rd4, 0;
	@%p2 bra 	$L__BB0_41;
	mul.wide.u32 	%rd12, %r325, 3200;
	mov.u64 	%rd13, precalc_xorwow_matrix;
	add.s64 	%rd5, %rd13, %rd12;
	cvt.u32.u64 	%r2, %rd4;
	mov.b32 	%r326, 0;
$L__BB0_4:
	mov.b32 	%r339, 0;
	mov.u32 	%r340, %r339;
	mov.u32 	%r341, %r339;
	mov.u32 	%r342, %r339;
	mov.u32 	%r343, %r339;
	mov.u32 	%r332, %r339;
$L__BB0_5:
	mul.wide.u32 	%rd14, %r332, 4;
	add.s64 	%rd15, %rd2, %rd14;
	ld.global.u32 	%r10, [%rd15+4];
	shl.b32 	%r11, %r332, 5;
	mov.b32 	%r338, 0;
$L__BB0_6:
	.pragma "nounroll";
	shr.u32 	%r209, %r10, %r338;
	and.b32  	%r210, %r209, 1;
	setp.eq.b32 	%p3, %r210, 1;
	not.pred 	%p4, %p3;
	add.s32 	%r211, %r11, %r338;
	mul.lo.s32 	%r212, %r211, 5;
	mul.wide.u32 	%rd16, %r212, 4;
	add.s64 	%rd6, %rd5, %rd16;
	@%p4 bra 	$L__BB0_8;
	ld.global.u32 	%r213, [%rd6];
	xor.b32  	%r343, %r343, %r213;
	ld.global.u32 	%r214, [%rd6+4];
	xor.b32  	%r342, %r342, %r214;
	ld.global.u32 	%r215, [%rd6+8];
	xor.b32  	%r341, %r341, %r215;
	ld.global.u32 	%r216, [%rd6+12];
	xor.b32  	%r340, %r340, %r216;
	ld.global.u32 	%r217, [%rd6+16];
	xor.b32  	%r339, %r339, %r217;
$L__BB0_8:
	and.b32  	%r219, %r209, 2;
	setp.eq.s32 	%p5, %r219, 0;
	@%p5 bra 	$L__BB0_10;
	ld.global.u32 	%r220, [%rd6+20];
	xor.b32  	%r343, %r343, %r220;
	ld.global.u32 	%r221, [%rd6+24];
	xor.b32  	%r342, %r342, %r221;
	ld.global.u32 	%r222, [%rd6+28];
	xor.b32  	%r341, %r341, %r222;
	ld.global.u32 	%r223, [%rd6+32];
	xor.b32  	%r340, %r340, %r223;
	ld.global.u32 	%r224, [%rd6+36];
	xor.b32  	%r339, %r339, %r224;
$L__BB0_10:
	and.b32  	%r226, %r209, 4;
	setp.eq.s32 	%p6, %r226, 0;
	@%p6 bra 	$L__BB0_12;
	ld.global.u32 	%r227, [%rd6+40];
	xor.b32  	%r343, %r343, %r227;
	ld.global.u32 	%r228, [%rd6+44];
	xor.b32  	%r342, %r342, %r228;
	ld.global.u32 	%r229, [%rd6+48];
	xor.b32  	%r341, %r341, %r229;
	ld.global.u32 	%r230, [%rd6+52];
	xor.b32  	%r340, %r340, %r230;
	ld.global.u32 	%r231, [%rd6+56];
	xor.b32  	%r339, %r339, %r231;
$L__BB0_12:
	and.b32  	%r233, %r209, 8;
	setp.eq.s32 	%p7, %r233, 0;
	@%p7 bra 	$L__BB0_14;
	ld.global.u32 	%r234, [%rd6+60];
	xor.b32  	%r343, %r343, %r234;
	ld.global.u32 	%r235, [%rd6+64];
	xor.b32  	%r342, %r342, %r235;
	ld.global.u32 	%r236, [%rd6+68];
	xor.b32  	%r341, %r341, %r236;
	ld.global.u32 	%r237, [%rd6+72];
	xor.b32  	%r340, %r340, %r237;
	ld.global.u32 	%r238, [%rd6+76];
	xor.b32  	%r339, %r339, %r238;
$L__BB0_14:
	and.b32  	%r240, %r209, 16;
	setp.eq.s32 	%p8, %r240, 0;
	@%p8 bra 	$L__BB0_16;
	ld.global.u32 	%r241, [%rd6+80];
	xor.b32  	%r343, %r343, %r241;
	ld.global.u32 	%r242, [%rd6+84];
	xor.b32  	%r342, %r342, %r242;
	ld.global.u32 	%r243, [%rd6+88];
	xor.b32  	%r341, %r341, %r243;
	ld.global.u32 	%r244, [%rd6+92];
	xor.b32  	%r340, %r340, %r244;
	ld.global.u32 	%r245, [%rd6+96];
	xor.b32  	%r339, %r339, %r245;
$L__BB0_16:
	and.b32  	%r247, %r209, 32;
	setp.eq.s32 	%p9, %r247, 0;
	@%p9 bra 	$L__BB0_18;
	ld.global.u32 	%r248, [%rd6+100];
	xor.b32  	%r343, %r343, %r248;
	ld.global.u32 	%r249, [%rd6+104];
	xor.b32  	%r342, %r342, %r249;
	ld.global.u32 	%r250, [%rd6+108];
	xor.b32  	%r341, %r341, %r250;
	ld.global.u32 	%r251, [%rd6+112];
	xor.b32  	%r340, %r340, %r251;
	ld.global.u32 	%r252, [%rd6+116];
	xor.b32  	%r339, %r339, %r252;
$L__BB0_18:
	and.b32  	%r254, %r209, 64;
	setp.eq.s32 	%p10, %r254, 0;
	@%p10 bra 	$L__BB0_20;
	ld.global.u32 	%r255, [%rd6+120];
	xor.b32  	%r343, %r343, %r255;
	ld.global.u32 	%r256, [%rd6+124];
	xor.b32  	%r342, %r342, %r256;
	ld.global.u32 	%r257, [%rd6+128];
	xor.b32  	%r341, %r341, %r257;
	ld.global.u32 	%r258, [%rd6+132];
	xor.b32  	%r340, %r340, %r258;
	ld.global.u32 	%r259, [%rd6+136];
	xor.b32  	%r339, %r339, %r259;
$L__BB0_20:
	and.b32  	%r261, %r209, 128;
	setp.eq.s32 	%p11, %r261, 0;
	@%p11 bra 	$L__BB0_22;
	ld.global.u32 	%r262, [%rd6+140];
	xor.b32  	%r343, %r343, %r262;
	ld.global.u32 	%r263, [%rd6+144];
	xor.b32  	%r342, %r342, %r263;
	ld.global.u32 	%r264, [%rd6+148];
	xor.b32  	%r341, %r341, %r264;
	ld.global.u32 	%r265, [%rd6+152];
	xor.b32  	%r340, %r340, %r265;
	ld.global.u32 	%r266, [%rd6+156];
	xor.b32  	%r339, %r339, %r266;
$L__BB0_22:
	and.b32  	%r268, %r209, 256;
	setp.eq.s32 	%p12, %r268, 0;
	@%p12 bra 	$L__BB0_24;
	ld.global.u32 	%r269, [%rd6+160];
	xor.b32  	%r343, %r343, %r269;
	ld.global.u32 	%r270, [%rd6+164];
	xor.b32  	%r342, %r342, %r270;
	ld.global.u32 	%r271, [%rd6+168];
	xor.b32  	%r341, %r341, %r271;
	ld.global.u32 	%r272, [%rd6+172];
	xor.b32  	%r340, %r340, %r272;
	ld.global.u32 	%r273, [%rd6+176];
	xor.b32  	%r339, %r339, %r273;
$L__BB0_24:
	and.b32  	%r275, %r209, 512;
	setp.eq.s32 	%p13, %r275, 0;
	@%p13 bra 	$L__BB0_26;
	ld.global.u32 	%r276, [%rd6+180];
	xor.b32  	%r343, %r343, %r276;
	ld.global.u32 	%r277, [%rd6+184];
	xor.b32  	%r342, %r342, %r277;
	ld.global.u32 	%r278, [%rd6+188];
	xor.b32  	%r341, %r341, %r278;
	ld.global.u32 	%r279, [%rd6+192];
	xor.b32  	%r340, %r340, %r279;
	ld.global.u32 	%r280, [%rd6+196];
	xor.b32  	%r339, %r339, %r280;
$L__BB0_26:
	and.b32  	%r282, %r209, 1024;
	setp.eq.s32 	%p14, %r282, 0;
	@%p14 bra 	$L__BB0_28;
	ld.global.u32 	%r283, [%rd6+200];
	xor.b32  	%r343, %r343, %r283;
	ld.global.u32 	%r284, [%rd6+204];
	xor.b32  	%r342, %r342, %r284;
	ld.global.u32 	%r285, [%rd6+208];
	xor.b32  	%r341, %r341, %r285;
	ld.global.u32 	%r286, [%rd6+212];
	xor.b32  	%r340, %r340, %r286;
	ld.global.u32 	%r287, [%rd6+216];
	xor.b32  	%r339, %r339, %r287;
$L__BB0_28:
	and.b32  	%r289, %r209, 2048;
	setp.eq.s32 	%p15, %r289, 0;
	@%p15 bra 	$L__BB0_30;
	ld.global.u32 	%r290, [%rd6+220];
	xor.b32  	%r343, %r343, %r290;
	ld.global.u32 	%r291, [%rd6+224];
	xor.b32  	%r342, %r342, %r291;
	ld.global.u32 	%r292, [%rd6+228];
	xor.b32  	%r341, %r341, %r292;
	ld.global.u32 	%r293, [%rd6+232];
	xor.b32  	%r340, %r340, %r293;
	ld.global.u32 	%r294, [%rd6+236];
	xor.b32  	%r339, %r339, %r294;
$L__BB0_30:
	and.b32  	%r296, %r209, 4096;
	setp.eq.s32 	%p16, %r296, 0;
	@%p16 bra 	$L__BB0_32;
	ld.global.u32 	%r297, [%rd6+240];
	xor.b32  	%r343, %r343, %r297;
	ld.global.u32 	%r298, [%rd6+244];
	xor.b32  	%r342, %r342, %r298;
	ld.global.u32 	%r299, [%rd6+248];
	xor.b32  	%r341, %r341, %r299;
	ld.global.u32 	%r300, [%rd6+252];
	xor.b32  	%r340, %r340, %r300;
	ld.global.u32 	%r301, [%rd6+256];
	xor.b32  	%r339, %r339, %r301;
$L__BB0_32:
	and.b32  	%r303, %r209, 8192;
	setp.eq.s32 	%p17, %r303, 0;
	@%p17 bra 	$L__BB0_34;
	ld.global.u32 	%r304, [%rd6+260];
	xor.b32  	%r343, %r343, %r304;
	ld.global.u32 	%r305, [%rd6+264];
	xor.b32  	%r342, %r342, %r305;
	ld.global.u32 	%r306, [%rd6+268];
	xor.b32  	%r341, %r341, %r306;
	ld.global.u32 	%r307, [%rd6+272];
	xor.b32  	%r340, %r340, %r307;
	ld.global.u32 	%r308, [%rd6+276];
	xor.b32  	%r339, %r339, %r308;
$L__BB0_34:
	and.b32  	%r310, %r209, 16384;
	setp.eq.s32 	%p18, %r310, 0;
	@%p18 bra 	$L__BB0_36;
	ld.global.u32 	%r311, [%rd6+280];
	xor.b32  	%r343, %r343, %r311;
	ld.global.u32 	%r312, [%rd6+284];
	xor.b32  	%r342, %r342, %r312;
	ld.global.u32 	%r313, [%rd6+288];
	xor.b32  	%r341, %r341, %r313;
	ld.global.u32 	%r314, [%rd6+292];
	xor.b32  	%r340, %r340, %r314;
	ld.global.u32 	%r315, [%rd6+296];
	xor.b32  	%r339, %r339, %r315;
$L__BB0_36:
	and.b32  	%r317, %r209, 32768;
	setp.eq.s32 	%p19, %r317, 0;
	@%p19 bra 	$L__BB0_38;
	ld.global.u32 	%r318, [%rd6+300];
	xor.b32  	%r343, %r343, %r318;
	ld.global.u32 	%r319, [%rd6+304];
	xor.b32  	%r342, %r342, %r319;
	ld.global.u32 	%r320, [%rd6+308];
	xor.b32  	%r341, %r341, %r320;
	ld.global.u32 	%r321, [%rd6+312];
	xor.b32  	%r340, %r340, %r321;
	ld.global.u32 	%r322, [%rd6+316];
	xor.b32  	%r339, %r339, %r322;
$L__BB0_38:
	add.s32 	%r338, %r338, 16;
	setp.ne.s32 	%p20, %r338, 32;
	@%p20 bra 	$L__BB0_6;
	mad.lo.s32 	%r323, %r332, -31, %r11;
	add.s32 	%r332, %r323, 1;
	setp.ne.s32 	%p21, %r332, 5;
	@%p21 bra 	$L__BB0_5;
	st.global.u32 	[%rd2+4], %r343;
	st.global.u32 	[%rd2+8], %r342;
	st.global.u32 	[%rd2+12], %r341;
	st.global.u32 	[%rd2+16], %r340;
	st.global.u32 	[%rd2+20], %r339;
	add.s32 	%r326, %r326, 1;
	setp.lt.u32 	%p22, %r326, %r2;
	@%p22 bra 	$L__BB0_4;
$L__BB0_41:
	shr.u64 	%rd7, %rd18, 2;
	add.s32 	%r325, %r325, 1;
	setp.gt.u64 	%p23, %rd18, 3;
	mov.u64 	%rd18, %rd7;
	@%p23 bra 	$L__BB0_2;
$L__BB0_42:
	mov.b32 	%r324, 0;
	st.global.v2.u32 	[%rd2+24], {%r324, %r324};
	st.global.u32 	[%rd2+32], %r324;
	mov.b64 	%rd17, 0;
	st.global.u64 	[%rd2+40], %rd17;
	ret;

}
	// .globl	_Z12updateKernelPbS_P17curandStateXORWOW
.visible .entry _Z12updateKernelPbS_P17curandStateXORWOW(
	.param .u64 .ptr .align 1 _Z12updateKernelPbS_P17curandStateXORWOW_param_0,
	.param .u64 .ptr .align 1 _Z12updateKernelPbS_P17curandStateXORWOW_param_1,
	.param .u64 .ptr .align 1 _Z12updateKernelPbS_P17curandStateXORWOW_param_2
)
{
	.reg .pred 	%p<9>;
	.reg .b16 	%rs<6>;
	.reg .b32 	%r<75>;
	.reg .b32 	%f<4>;
	.reg .b64 	%rd<22>;
	.reg .b64 	%fd<12>;

	ld.param.u64 	%rd3, [_Z12updateKernelPbS_P17curandStateXORWOW_param_0];
	ld.param.u64 	%rd2, [_Z12updateKernelPbS_P17curandStateXORWOW_param_1];
	ld.param.u64 	%rd4, [_Z12updateKernelPbS_P17curandStateXORWOW_param_2];
	cvta.to.global.u64 	%rd5, %rd4;
	mov.u32 	%r20, %ctaid.x;
	mov.u32 	%r21, %ntid.x;
	mov.u32 	%r22, %tid.x;
	mad.lo.s32 	%r1, %r20, %r21, %r22;
	mov.u32 	%r23, %ctaid.y;
	mov.u32 	%r24, %ntid.y;
	mov.u32 	%r25, %tid.y;
	mad.lo.s32 	%r26, %r23, %r24, %r25;
	mov.u32 	%r27, %nctaid.x;
	mul.lo.s32 	%r28, %r27, %r21;
	mad.lo.s32 	%r29, %r28, %r26, %r1;
	mul.wide.s32 	%rd6, %r29, 48;
	add.s64 	%rd1, %rd5, %rd6;
	ld.global.v2.u32 	{%r74, %r73}, [%rd1];
	ld.global.v2.u32 	{%r4, %r5}, [%rd1+8];
	ld.global.v2.u32 	{%r6, %r7}, [%rd1+16];
	ld.global.v2.u32 	{%r8, %r9}, [%rd1+24];
	ld.global.f32 	%f1, [%rd1+32];
	ld.global.f64 	%fd1, [%rd1+40];
	add.s32 	%r30, %r1, 1023;
	cvta.to.global.u64 	%rd7, %rd3;
	shr.s32 	%r31, %r30, 31;
	shr.u32 	%r32, %r31, 22;
	add.s32 	%r33, %r30, %r32;
	and.b32  	%r34, %r33, -1024;
	sub.s32 	%r35, %r30, %r34;
	shl.b32 	%r10, %r26, 10;
	add.s32 	%r36, %r10, 1047552;
	and.b32  	%r37, %r36, 1047552;
	add.s32 	%r38, %r35, %r37;
	cvt.s64.s32 	%rd8, %r38;
	add.s64 	%rd9, %rd7, %rd8;
	ld.global.u8 	%rs1, [%rd9];
	setp.ne.s16 	%p1, %rs1, 0;
	selp.u32 	%r39, 1, 0, %p1;
	add.s32 	%r40, %r1, 1025;
	shr.s32 	%r41, %r40, 31;
	shr.u32 	%r42, %r41, 22;
	add.s32 	%r43, %r40, %r42;
	and.b32  	%r44, %r43, -1024;
	sub.s32 	%r45, %r40, %r44;
	add.s32 	%r46, %r45, %r37;
	cvt.s64.s32 	%rd10, %r46;
	add.s64 	%rd11, %rd7, %rd10;
	ld.global.u8 	%rs2, [%rd11];
	setp.ne.s16 	%p2, %rs2, 0;
	selp.u32 	%r47, 1, 0, %p2;
	add.s32 	%r48, %r39, %r47;
	add.s32 	%r49, %r10, 1024;
	and.b32  	%r50, %r49, 1047552;
	add.s32 	%r51, %r35, %r50;
	cvt.s64.s32 	%rd12, %r51;
	add.s64 	%rd13, %rd7, %rd12;
	ld.global.u8 	%rs3, [%rd13];
	setp.ne.s16 	%p3, %rs3, 0;
	selp.u32 	%r52, 1, 0, %p3;
	add.s32 	%r53, %r48, %r52;
	add.s32 	%r54, %r45, %r50;
	cvt.s64.s32 	%rd14, %r54;
	add.s64 	%rd15, %rd7, %rd14;
	ld.global.u8 	%rs4, [%rd15];
	setp.ne.s16 	%p4, %rs4, 0;
	selp.u32 	%r55, 1, 0, %p4;
	add.s32 	%r11, %r53, %r55;
	setp.eq.s32 	%p5, %r11, 0;
	mov.u32 	%r69, %r7;
	mov.u32 	%r70, %r6;
	mov.u32 	%r71, %r5;
	mov.u32 	%r72, %r4;
	@%p5 bra 	$L__BB1_3;
	shr.u32 	%r56, %r73, 2;
	xor.b32  	%r57, %r56, %r73;
	shl.b32 	%r58, %r7, 4;
	shl.b32 	%r59, %r57, 1;
	xor.b32  	%r60, %r58, %r59;
	xor.b32  	%r61, %r60, %r7;
	xor.b32  	%r69, %r61, %r57;
	add.s32 	%r74, %r74, 362437;
	add.s32 	%r62, %r69, %r74;
	cvt.rn.f32.u32 	%f2, %r62;
	fma.rn.f32 	%f3, %f2, 0f2F800000, 0f2F000000;
	cvt.f64.f32 	%fd2, %f3;
	cvt.rn.f64.u32 	%fd3, %r11;
	mov.f64 	%fd4, 0d3FE6CE703AFB7E91;
	{
	.reg .b32 %temp; 
	mov.b64 	{%temp, %r63}, %fd4;
	}
	{
	.reg .b32 %temp; 
	mov.b64 	{%temp, %r64}, %fd3;
	}
	shr.u32 	%r65, %r64, 20;
	and.b32  	%r66, %r65, 2047;
	add.s32 	%r67, %r66, -1012;
	mov.b64 	%rd16, %fd3;
	shl.b64 	%rd17, %rd16, %r67;
	setp.eq.s64 	%p6, %rd17, -9223372036854775808;
	{ // callseq 0, 0
	.param .b64 param0;
	st.param.f64 	[param0], %fd3;
	.param .b64 retval0;
	call.uni (retval0), 
	__internal_accurate_pow, 
	(
	param0
	);
	ld.param.f64 	%fd5, [retval0];
	} // callseq 0
	setp.lt.s32 	%p7, %r63, 0;
	neg.f64 	%fd7, %fd5;
	selp.f64 	%fd8, %fd7, %fd5, %p6;
	selp.f64 	%fd9, %fd8, %fd5, %p7;
	mov.f64 	%fd10, 0d3FF0000000000000;
	sub.f64 	%fd11, %fd10, %fd9;
	setp.leu.f64 	%p8, %fd11, %fd2;
	mov.u32 	%r70, %r7;
	mov.u32 	%r71, %r6;
	mov.u32 	%r72, %r5;
	mov.u32 	%r73, %r4;
	@%p8 bra 	$L__BB1_3;
	add.s32 	%r68, %r10, %r1;
	cvt.s64.s32 	%rd19, %r68;
	cvta.to.global.u64 	%rd20, %rd2;
	add.s64 	%rd21, %rd20, %rd19;
	mov.b16 	%rs5, 1;
	st.global.u8 	[%rd21], %rs5;
$L__BB1_3:
	st.global.v2.u32 	[%rd1], {%r74, %r73};
	st.global.v2.u32 	[%rd1+8], {%r72, %r71};
	st.global.v2.u32 	[%rd1+16], {%r70, %r69};
	st.global.v2.u32 	[%rd1+24], {%r8, %r9};
	st.global.f32 	[%rd1+32], %f1;
	st.global.f64 	[%rd1+40], %fd1;
	ret;

}
	// .globl	_Z12countLatticePbPiS0_
.visible .entry _Z12countLatticePbPiS0_(
	.param .u64 .ptr .align 1 _Z12countLatticePbPiS0__param_0,
	.param .u64 .ptr .align 1 _Z12countLatticePbPiS0__param_1,
	.param .u64 .ptr .align 1 _Z12countLatticePbPiS0__param_2
)
{
	.reg .pred 	%p<7>;
	.reg .b16 	%rs<2>;
	.reg .b32 	%r<23>;
	.reg .b64 	%rd<9>;

	ld.param.u64 	%rd1, [_Z12countLatticePbPiS0__param_0];
	ld.param.u64 	%rd2, [_Z12countLatticePbPiS0__param_1];
	ld.param.u64 	%rd3, [_Z12countLatticePbPiS0__param_2];
	mov.u32 	%r10, %ctaid.x;
	mov.u32 	%r22, %ntid.x;
	mov.u32 	%r2, %tid.x;
	mad.lo.s32 	%r3, %r10, %r22, %r2;
	setp.gt.s32 	%p1, %r3, 1048575;
	mov.b32 	%r21, 0;
	@%p1 bra 	$L__BB2_2;
	cvta.to.global.u64 	%rd4, %rd1;
	cvt.s64.s32 	%rd5, %r3;
	add.s64 	%rd6, %rd4, %rd5;
	ld.global.u8 	%rs1, [%rd6];
	setp.ne.s16 	%p2, %rs1, 0;
	selp.u32 	%r21, 1, 0, %p2;
$L__BB2_2:
	shl.b32 	%r11, %r2, 2;
	mov.u32 	%r12, local_counts;
	add.s32 	%r6, %r12, %r11;
	st.shared.u32 	[%r6], %r21;
	bar.sync 	0;
	setp.lt.u32 	%p3, %r22, 2;
	@%p3 bra 	$L__BB2_6;
$L__BB2_3:
	shr.u32 	%r8, %r22, 1;
	setp.ge.u32 	%p4, %r2, %r8;
	@%p4 bra 	$L__BB2_5;
	shl.b32 	%r13, %r8, 2;
	add.s32 	%r14, %r6, %r13;
	ld.shared.u32 	%r15, [%r14];
	ld.shared.u32 	%r16, [%r6];
	add.s32 	%r17, %r16, %r15;
	st.shared.u32 	[%r6], %r17;
$L__BB2_5:
	bar.sync 	0;
	setp.gt.u32 	%p5, %r22, 3;
	mov.u32 	%r22, %r8;
	@%p5 bra 	$L__BB2_3;
$L__BB2_6:
	setp.ne.s32 	%p6, %r2, 0;
	@%p6 bra 	$L__BB2_8;
	ld.shared.u32 	%r18, [local_counts];
	cvta.to.global.u64 	%rd7, %rd2;
	atom.global.add.u32 	%r19, [%rd7], %r18;
	cvta.to.global.u64 	%rd8, %rd3;
	atom.global.add.u32 	%r20, [%rd8], %r18;
$L__BB2_8:
	ret;

}
	// .globl	_Z9checkZeroPiPb
.visible .entry _Z9checkZeroPiPb(
	.param .u64 .ptr .align 1 _Z9checkZeroPiPb_param_0,
	.param .u64 .ptr .align 1 _Z9checkZeroPiPb_param_1
)
{
	.reg .pred 	%p<2>;
	.reg .b16 	%rs<2>;
	.reg .b32 	%r<2>;
	.reg .b64 	%rd<5>;

	ld.param.u64 	%rd2, [_Z9checkZeroPiPb_param_0];
	ld.param.u64 	%rd1, [_Z9checkZeroPiPb_param_1];
	cvta.to.global.u64 	%rd3, %rd2;
	ld.global.u32 	%r1, [%rd3];
	setp.ne.s32 	%p1, %r1, 0;
	@%p1 bra 	$L__BB3_2;
	cvta.to.global.u64 	%rd4, %rd1;
	mov.b16 	%rs1, 1;
	st.global.u8 	[%rd4], %rs1;
$L__BB3_2:
	ret;

}
	// .globl	_Z11calculateR2PbPdPiS0_
.visible .entry _Z11calculateR2PbPdPiS0_(
	.param .u64 .ptr .align 1 _Z11calculateR2PbPdPiS0__param_0,
	.param .u64 .ptr .align 1 _Z11calculateR2PbPdPiS0__param_1,
	.param .u64 .ptr .align 1 _Z11calculateR2PbPdPiS0__param_2,
	.param .u64 .ptr .align 1 _Z11calculateR2PbPdPiS0__param_3
)
{
	.reg .pred 	%p<17>;
	.reg .b16 	%rs<2>;
	.reg .b32 	%r<38>;
	.reg .b64 	%rd<28>;
	.reg .b64 	%fd<94>;

	ld.param.u64 	%rd8, [_Z11calculateR2PbPdPiS0__param_0];
	ld.param.u64 	%rd9, [_Z11calculateR2PbPdPiS0__param_1];
	ld.param.u64 	%rd10, [_Z11calculateR2PbPdPiS0__param_2];
	ld.param.u64 	%rd11, [_Z11calculateR2PbPdPiS0__param_3];
	cvta.to.global.u64 	%rd1, %rd11;
	mov.u32 	%r1, %tid.x;
	mov.u32 	%r2, %ctaid.x;
	mov.u32 	%r32, %ntid.x;
	mad.lo.s32 	%r4, %r2, %r32, %r1;
	setp.gt.u32 	%p1, %r4, 1048575;
	mov.f64 	%fd84, 0d0000000000000000;
	@%p1 bra 	$L__BB4_3;
	cvta.to.global.u64 	%rd12, %rd8;
	cvt.u64.u32 	%rd13, %r4;
	add.s64 	%rd14, %rd12, %rd13;
	ld.global.u8 	%rs1, [%rd14];
	setp.eq.s16 	%p2, %rs1, 0;
	@%p2 bra 	$L__BB4_3;
	cvta.to.global.u64 	%rd15, %rd9;
	mul.wide.u32 	%rd16, %r4, 8;
	add.s64 	%rd17, %rd15, %rd16;
	ld.global.f64 	%fd84, [%rd17];
$L__BB4_3:
	shl.b32 	%r25, %r1, 3;
	mov.u32 	%r26, sdata;
	add.s32 	%r5, %r26, %r25;
	st.shared.f64 	[%r5], %fd84;
	bar.sync 	0;
	setp.lt.u32 	%p3, %r32, 2;
	@%p3 bra 	$L__BB4_7;
$L__BB4_4:
	shr.u32 	%r7, %r32, 1;
	setp.ge.u32 	%p4, %r1, %r7;
	@%p4 bra 	$L__BB4_6;
	shl.b32 	%r27, %r7, 3;
	add.s32 	%r28, %r5, %r27;
	ld.shared.f64 	%fd18, [%r28];
	ld.shared.f64 	%fd19, [%r5];
	add.f64 	%fd20, %fd18, %fd19;
	st.shared.f64 	[%r5], %fd20;
$L__BB4_6:
	bar.sync 	0;
	setp.gt.u32 	%p5, %r32, 3;
	mov.u32 	%r32, %r7;
	@%p5 bra 	$L__BB4_4;
$L__BB4_7:
	setp.ne.s32 	%p6, %r1, 0;
	@%p6 bra 	$L__BB4_9;
	ld.shared.f64 	%fd21, [sdata];
	mul.wide.u32 	%rd18, %r2, 8;
	add.s64 	%rd19, %rd1, %rd18;
	st.global.f64 	[%rd19], %fd21;
$L__BB4_9:
	or.b32  	%r29, %r2, %r1;
	setp.ne.s32 	%p7, %r29, 0;
	@%p7 bra 	$L__BB4_24;
	cvta.to.global.u64 	%rd20, %rd10;
	ld.global.u32 	%r8, [%rd20];
	setp.lt.s32 	%p8, %r8, 1;
	@%p8 bra 	$L__BB4_24;
	mov.u32 	%r9, %nctaid.x;
	and.b32  	%r10, %r9, 15;
	setp.lt.u32 	%p9, %r9, 16;
	mov.f64 	%fd93, 0d0000000000000000;
	mov.b32 	%r35, 0;
	@%p9 bra 	$L__BB4_14;
	and.b32  	%r35, %r9, 2147483632;
	and.b32  	%r31, %r9, -16;
	neg.s32 	%r33, %r31;
	add.s64 	%rd26, %rd1, 64;
	mov.f64 	%fd93, 0d0000000000000000;
$L__BB4_13:
	.pragma "nounroll";
	ld.global.f64 	%fd25, [%rd26+-64];
	add.f64 	%fd26, %fd93, %fd25;
	ld.global.f64 	%fd27, [%rd26+-56];
	add.f64 	%fd28, %fd26, %fd27;
	ld.global.f64 	%fd29, [%rd26+-48];
	add.f64 	%fd30, %fd28, %fd29;
	ld.global.f64 	%fd31, [%rd26+-40];
	add.f64 	%fd32, %fd30, %fd31;
	ld.global.f64 	%fd33, [%rd26+-32];
	add.f64 	%fd34, %fd32, %fd33;
	ld.global.f64 	%fd35, [%rd26+-24];
	add.f64 	%fd36, %fd34, %fd35;
	ld.global.f64 	%fd37, [%rd26+-16];
	add.f64 	%fd38, %fd36, %fd37;
	ld.global.f64 	%fd39, [%rd26+-8];
	add.f64 	%fd40, %fd38, %fd39;
	ld.global.f64 	%fd41, [%rd26];
	add.f64 	%fd42, %fd40, %fd41;
	ld.global.f64 	%fd43, [%rd26+8];
	add.f64 	%fd44, %fd42, %fd43;
	ld.global.f64 	%fd45, [%rd26+16];
	add.f64 	%fd46, %fd44, %fd45;
	ld.global.f64 	%fd47, [%rd26+24];
	add.f64 	%fd48, %fd46, %fd47;
	ld.global.f64 	%fd49, [%rd26+32];
	add.f64 	%fd50, %fd48, %fd49;
	ld.global.f64 	%fd51, [%rd26+40];
	add.f64 	%fd52, %fd50, %fd51;
	ld.global.f64 	%fd53, [%rd26+48];
	add.f64 	%fd54, %fd52, %fd53;
	ld.global.f64 	%fd55, [%rd26+56];
	add.f64 	%fd93, %fd54, %fd55;
	add.s32 	%r33, %r33, 16;
	add.s64 	%rd26, %rd26, 128;
	setp.ne.s32 	%p10, %r33, 0;
	@%p10 bra 	$L__BB4_13;
$L__BB4_14:
	setp.eq.s32 	%p11, %r10, 0;
	@%p11 bra 	$L__BB4_23;
	and.b32  	%r16, %r9, 7;
	setp.lt.u32 	%p12, %r10, 8;
	@%p12 bra 	$L__BB4_17;
	mul.wide.u32 	%rd21, %r35, 8;
	add.s64 	%rd22, %rd1, %rd21;
	ld.global.f64 	%fd57, [%rd22];
	add.f64 	%fd58, %fd93, %fd57;
	ld.global.f64 	%fd59, [%rd22+8];
	add.f64 	%fd60, %fd58, %fd59;
	ld.global.f64 	%fd61, [%rd22+16];
	add.f64 	%fd62, %fd60, %fd61;
	ld.global.f64 	%fd63, [%rd22+24];
	add.f64 	%fd64, %fd62, %fd63;
	ld.global.f64 	%fd65, [%rd22+32];
	add.f64 	%fd66, %fd64, %fd65;
	ld.global.f64 	%fd67, [%rd22+40];
	add.f64 	%fd68, %fd66, %fd67;
	ld.global.f64 	%fd69, [%rd22+48];
	add.f64 	%fd70, %fd68, %fd69;
	ld.global.f64 	%fd71, [%rd22+56];
	add.f64 	%fd93, %fd70, %fd71;
	add.s32 	%r35, %r35, 8;
$L__BB4_17:
	setp.eq.s32 	%p13, %r16, 0;
	@%p13 bra 	$L__BB4_23;
	and.b32  	%r19, %r9, 3;
	setp.lt.u32 	%p14, %r16, 4;
	@%p14 bra 	$L__BB4_20;
	mul.wide.u32 	%rd23, %r35, 8;
	add.s64 	%rd24, %rd1, %rd23;
	ld.global.f64 	%fd73, [%rd24];
	add.f64 	%fd74, %fd93, %fd73;
	ld.global.f64 	%fd75, [%rd24+8];
	add.f64 	%fd76, %fd74, %fd75;
	ld.global.f64 	%fd77, [%rd24+16];
	add.f64 	%fd78, %fd76, %fd77;
	ld.global.f64 	%fd79, [%rd24+24];
	add.f64 	%fd93, %fd78, %fd79;
	add.s32 	%r35, %r35, 4;
$L__BB4_20:
	setp.eq.s32 	%p15, %r19, 0;
	@%p15 bra 	$L__BB4_23;
	mul.wide.u32 	%rd25, %r35, 8;
	add.s64 	%rd27, %rd1, %rd25;
	neg.s32 	%r37, %r19;
$L__BB4_22:
	.pragma "nounroll";
	ld.global.f64 	%fd80, [%rd27];
	add.f64 	%fd93, %fd93, %fd80;
	add.s64 	%rd27, %rd27, 8;
	add.s32 	%r37, %r37, 1;
	setp.ne.s32 	%p16, %r37, 0;
	@%p16 bra 	$L__BB4_22;
$L__BB4_23:
	cvt.rn.f64.u32 	%fd81, %r8;
	div.rn.f64 	%fd82, %fd93, %fd81;
	st.global.f64 	[%rd1], %fd82;
$L__BB4_24:
	ret;

}
.func  (.param .b64 func_retval0) __internal_accurate_pow(
	.param .b64 __internal_accurate_pow_param_0
)
{
	.reg .pred 	%p<8>;
	.reg .b32 	%r<46>;
	.reg .b32 	%f<3>;
	.reg .b64 	%fd<109>;

	ld.param.f64 	%fd10, [__internal_accurate_pow_param_0];
	mov.f64 	%fd11, 0d3FE6CE703AFB7E91;
	{
	.reg .b32 %temp; 
	mov.b64 	{%temp, %r8}, %fd11;
	}
	{
	.reg .b32 %temp; 
	mov.b64 	{%r9, %temp}, %fd11;
	}
	shr.u32 	%r10, %r8, 20;
	setp.lt.u32 	%p1, %r8, 1048576;
	mov.f64 	%fd12, 0d4346CE703AFB7E91;
	{
	.reg .b32 %temp; 
	mov.b64 	{%temp, %r11}, %fd12;
	}
	{
	.reg .b32 %temp; 
	mov.b64 	{%r12, %temp}, %fd12;
	}
	shr.u32 	%r13, %r11, 20;
	add.s32 	%r14, %r13, -54;
	selp.b32 	%r15, %r12, %r9, %p1;
	selp.b32 	%r16, %r11, %r8, %p1;
	selp.b32 	%r1, %r14, %r10, %p1;
	add.s32 	%r45, %r1, -1023;
	and.b32  	%r17, %r16, -2146435073;
	or.b32  	%r18, %r17, 1072693248;
	mov.b64 	%fd107, {%r15, %r18};
	setp.lt.u32 	%p2, %r18, 1073127583;
	@%p2 bra 	$L__BB5_2;
	{
	.reg .b32 %temp; 
	mov.b64 	{%r19, %temp}, %fd107;
	}
	{
	.reg .b32 %temp; 
	mov.b64 	{%temp, %r20}, %fd107;
	}
	add.s32 	%r21, %r20, -1048576;
	mov.b64 	%fd107, {%r19, %r21};
	add.s32 	%r45, %r1, -1022;
$L__BB5_2:
	add.f64 	%fd13, %fd107, 0dBFF0000000000000;
	add.f64 	%fd14, %fd107, 0d3FF0000000000000;
	rcp.approx.ftz.f64 	%fd15, %fd14;
	neg.f64 	%fd16, %fd14;
	fma.rn.f64 	%fd17, %fd16, %fd15, 0d3FF0000000000000;
	fma.rn.f64 	%fd18, %fd17, %fd17, %fd17;
	fma.rn.f64 	%fd19, %fd18, %fd15, %fd15;
	mul.f64 	%fd20, %fd13, %fd19;
	fma.rn.f64 	%fd21, %fd13, %fd19, %fd20;
	mul.f64 	%fd22, %fd21, %fd21;
	fma.rn.f64 	%fd23, %fd22, 0d3EB0F5FF7D2CAFE2, 0d3ED0F5D241AD3B5A;
	fma.rn.f64 	%fd24, %fd23, %fd22, 0d3EF3B20A75488A3F;
	fma.rn.f64 	%fd25, %fd24, %fd22, 0d3F1745CDE4FAECD5;
	fma.rn.f64 	%fd26, %fd25, %fd22, 0d3F3C71C7258A578B;
	fma.rn.f64 	%fd27, %fd26, %fd22, 0d3F6249249242B910;
	fma.rn.f64 	%fd28, %fd27, %fd22, 0d3F89999999999DFB;
	sub.f64 	%fd29, %fd13, %fd21;
	add.f64 	%fd30, %fd29, %fd29;
	neg.f64 	%fd31, %fd21;
	fma.rn.f64 	%fd32, %fd31, %fd13, %fd30;
	mul.f64 	%fd33, %fd19, %fd32;
	fma.rn.f64 	%fd34, %fd22, %fd28, 0d3FB5555555555555;
	mov.f64 	%fd35, 0d3FB5555555555555;
	sub.f64 	%fd36, %fd35, %fd34;
	fma.rn.f64 	%fd37, %fd22, %fd28, %fd36;
	add.f64 	%fd38, %fd37, 0dBC46A4CB00B9E7B0;
	add.f64 	%fd39, %fd34, %fd38;
	sub.f64 	%fd40, %fd34, %fd39;
	add.f64 	%fd41, %fd38, %fd40;
	mul.rn.f64 	%fd42, %fd21, %fd21;
	neg.f64 	%fd43, %fd42;
	fma.rn.f64 	%fd44, %fd21, %fd21, %fd43;
	{
	.reg .b32 %temp; 
	mov.b64 	{%r22, %temp}, %fd33;
	}
	{
	.reg .b32 %temp; 
	mov.b64 	{%temp, %r23}, %fd33;
	}
	add.s32 	%r24, %r23, 1048576;
	mov.b64 	%fd45, {%r22, %r24};
	fma.rn.f64 	%fd46, %fd21, %fd45, %fd44;
	mul.rn.f64 	%fd47, %fd42, %fd21;
	neg.f64 	%fd48, %fd47;
	fma.rn.f64 	%fd49, %fd42, %fd21, %fd48;
	fma.rn.f64 	%fd50, %fd42, %fd33, %fd49;
	fma.rn.f64 	%fd51, %fd46, %fd21, %fd50;
	mul.rn.f64 	%fd52, %fd39, %fd47;
	neg.f64 	%fd53, %fd52;
	fma.rn.f64 	%fd54, %fd39, %fd47, %fd53;
	fma.rn.f64 	%fd55, %fd39, %fd51, %fd54;
	fma.rn.f64 	%fd56, %fd41, %fd47, %fd55;
	add.f64 	%fd57, %fd52, %fd56;
	sub.f64 	%fd58, %fd52, %fd57;
	add.f64 	%fd59, %fd56, %fd58;
	add.f64 	%fd60, %fd21, %fd57;
	sub.f64 	%fd61, %fd21, %fd60;
	add.f64 	%fd62, %fd57, %fd61;
	add.f64 	%fd63, %fd59, %fd62;
	add.f64 	%fd64, %fd33, %fd63;
	add.f64 	%fd65, %fd60, %fd64;
	sub.f64 	%fd66, %fd60, %fd65;
	add.f64 	%fd67, %fd64, %fd66;
	xor.b32  	%r25, %r45, -2147483648;
	mov.b32 	%r26, 1127219200;
	mov.b64 	%fd68, {%r25, %r26};
	mov.b32 	%r27, -2147483648;
	mov.b64 	%fd69, {%r27, %r26};
	sub.f64 	%fd70, %fd68, %fd69;
	fma.rn.f64 	%fd71, %fd70, 0d3FE62E42FEFA39EF, %fd65;
	fma.rn.f64 	%fd72, %fd70, 0dBFE62E42FEFA39EF, %fd71;
	sub.f64 	%fd73, %fd72, %fd65;
	sub.f64 	%fd74, %fd67, %fd73;
	fma.rn.f64 	%fd75, %fd70, 0d3C7ABC9E3B39803F, %fd74;
	add.f64 	%fd76, %fd71, %fd75;
	sub.f64 	%fd77, %fd71, %fd76;
	add.f64 	%fd78, %fd75, %fd77;
	{
	.reg .b32 %temp; 
	mov.b64 	{%temp, %r28}, %fd10;
	}
	{
	.reg .b32 %temp; 
	mov.b64 	{%r29, %temp}, %fd10;
	}
	shl.b32 	%r30, %r28, 1;
	setp.gt.u32 	%p3, %r30, -33554433;
	and.b32  	%r31, %r28, -15728641;
	selp.b32 	%r32, %r31, %r28, %p3;
	mov.b64 	%fd79, {%r29, %r32};
	mul.rn.f64 	%fd80, %fd76, %fd79;
	neg.f64 	%fd81, %fd80;
	fma.rn.f64 	%fd82, %fd76, %fd79, %fd81;
	fma.rn.f64 	%fd83, %fd78, %fd79, %fd82;
	add.f64 	%fd4, %fd80, %fd83;
	sub.f64 	%fd84, %fd80, %fd4;
	add.f64 	%fd5, %fd83, %fd84;
	fma.rn.f64 	%fd85, %fd4, 0d3FF71547652B82FE, 0d4338000000000000;
	{
	.reg .b32 %temp; 
	mov.b64 	{%r5, %temp}, %fd85;
	}
	mov.f64 	%fd86, 0dC338000000000000;
	add.rn.f64 	%fd87, %fd85, %fd86;
	fma.rn.f64 	%fd88, %fd87, 0dBFE62E42FEFA39EF, %fd4;
	fma.rn.f64 	%fd89, %fd87, 0dBC7ABC9E3B39803F, %fd88;
	fma.rn.f64 	%fd90, %fd89, 0d3E5ADE1569CE2BDF, 0d3E928AF3FCA213EA;
	fma.rn.f64 	%fd91, %fd90, %fd89, 0d3EC71DEE62401315;
	fma.rn.f64 	%fd92, %fd91, %fd89, 0d3EFA01997C89EB71;
	fma.rn.f64 	%fd93, %fd92, %fd89, 0d3F2A01A014761F65;
	fma.rn.f64 	%fd94, %fd93, %fd89, 0d3F56C16C1852B7AF;
	fma.rn.f64 	%fd95, %fd94, %fd89, 0d3F81111111122322;
	fma.rn.f64 	%fd96, %fd95, %fd89, 0d3FA55555555502A1;
	fma.rn.f64 	%fd97, %fd96, %fd89, 0d3FC5555555555511;
	fma.rn.f64 	%fd98, %fd97, %fd89, 0d3FE000000000000B;
	fma.rn.f64 	%fd99, %fd98, %fd89, 0d3FF0000000000000;
	fma.rn.f64 	%fd100, %fd99, %fd89, 0d3FF0000000000000;
	{
	.reg .b32 %temp; 
	mov.b64 	{%r6, %temp}, %fd100;
	}
	{
	.reg .b32 %temp; 
	mov.b64 	{%temp, %r7}, %fd100;
	}
	shl.b32 	%r33, %r5, 20;
	add.s32 	%r34, %r33, %r7;
	mov.b64 	%fd108, {%r6, %r34};
	{
	.reg .b32 %temp; 
	mov.b64 	{%temp, %r35}, %fd4;
	}
	mov.b32 	%f2, %r35;
	abs.f32 	%f1, %f2;
	setp.lt.f32 	%p4, %f1, 0f4086232B;
	@%p4 bra 	$L__BB5_5;
	setp.lt.f64 	%p5, %fd4, 0d0000000000000000;
	add.f64 	%fd101, %fd4, 0d7FF0000000000000;
	selp.f64 	%fd108, 0d0000000000000000, %fd101, %p5;
	setp.geu.f32 	%p6, %f1, 0f40874800;
	@%p6 bra 	$L__BB5_5;
	shr.u32 	%r36, %r5, 31;
	add.s32 	%r37, %r5, %r36;
	shr.s32 	%r38, %r37, 1;
	shl.b32 	%r39, %r38, 20;
	add.s32 	%r40, %r7, %r39;
	mov.b64 	%fd102, {%r6, %r40};
	sub.s32 	%r41, %r5, %r38;
	shl.b32 	%r42, %r41, 20;
	add.s32 	%r43, %r42, 1072693248;
	mov.b32 	%r44, 0;
	mov.b64 	%fd103, {%r44, %r43};
	mul.f64 	%fd108, %fd103, %fd102;
$L__BB5_5:
	abs.f64 	%fd104, %fd108;
	setp.eq.f64 	%p7, %fd104, 0d7FF0000000000000;
	fma.rn.f64 	%fd105, %fd108, %fd5, %fd108;
	selp.f64 	%fd106, %fd108, %fd105, %p7;
	st.param.f64 	[func_retval0], %fd106;
	ret;

}


// ===== COMPILED SASS (sm_100) =====

	.target	sm_100

	.elftype	@"ET_EXEC"


//--------------------- .note.nv.tkinfo           --------------------------
	.section	.note.nv.tkinfo,"",@"SHT_NOTE"
	.sectionflags	@"SHF_NOTE_NV_TKINFO"
	.tkinfo
        /*0018*/ 	.word	0x00000002
        /*0030*/ 	.string	""
        /*0030*/ 	.string	"ptxas"
        /*0030*/ 	.string	"Cuda compilation tools, release 13.0, V13.0.88"
        /*0030*/ 	.string	"Build cuda_13.0.r13.0/compiler.36424714_0"
        /*0030*/ 	.string	"-arch sm_100 -m 64 "



//--------------------- .note.nv.cuinfo           --------------------------
	.section	.note.nv.cuinfo,"",@"SHT_NOTE"
	.sectionflags	@"SHF_NOTE_NV_CUINFO"
        /*0018*/ 	.short	0x0002
        /*001a*/ 	.short	0x0064
        /*001c*/ 	.short	0x0082
	.zero		2


//--------------------- .nv.info                  --------------------------
	.section	.nv.info,"",@"SHT_CUDA_INFO"
	.align	4


	//----- nvinfo : EIATTR_REGCOUNT
	.align		4
        /*0000*/ 	.byte	0x04, 0x2f
        /*0002*/ 	.short	(.L_10 - .L_9)
	.align		4
.L_9:
        /*0004*/ 	.word	index@(_Z10initCurandP17curandStateXORWOWy)
        /*0008*/ 	.word	0x0000001f


	//----- nvinfo : EIATTR_FRAME_SIZE
	.align		4
.L_10:
        /*000c*/ 	.byte	0x04, 0x11
        /*000e*/ 	.short	(.L_12 - .L_11)
	.align		4
.L_11:
        /*0010*/ 	.word	index@(_Z10initCurandP17curandStateXORWOWy)
        /*0014*/ 	.word	0x00000000


	//----- nvinfo : EIATTR_REGCOUNT
	.align		4
.L_12:
        /*0018*/ 	.byte	0x04, 0x2f
        /*001a*/ 	.short	(.L_14 - .L_13)
	.align		4
.L_13:
        /*001c*/ 	.word	index@(_Z12updateKernelPbS_P17curandStateXORWOW)
        /*0020*/ 	.word	0x00000028


	//----- nvinfo : EIATTR_FRAME_SIZE
	.align		4
.L_14:
        /*0024*/ 	.byte	0x04, 0x11
        /*0026*/ 	.short	(.L_16 - .L_15)
	.align		4
.L_15:
        /*0028*/ 	.word	index@($_Z12updateKernelPbS_P17curandStateXORWOW$__internal_accurate_pow)
        /*002c*/ 	.word	0x00000000


	//----- nvinfo : EIATTR_FRAME_SIZE
	.align		4
.L_16:
        /*0030*/ 	.byte	0x04, 0x11
        /*0032*/ 	.short	(.L_18 - .L_17)
	.align		4
.L_17:
        /*0034*/ 	.word	index@(_Z12updateKernelPbS_P17curandStateXORWOW)
        /*0038*/ 	.word	0x00000000


	//----- nvinfo : EIATTR_REGCOUNT
	.align		4
.L_18:
        /*003c*/ 	.byte	0x04, 0x2f
        /*003e*/ 	.short	(.L_20 - .L_19)
	.align		4
.L_19:
        /*0040*/ 	.word	index@(_Z12countLatticePbPiS0_)
        /*0044*/ 	.word	0x0000000a


	//----- nvinfo : EIATTR_FRAME_SIZE
	.align		4
.L_20:
        /*0048*/ 	.byte	0x04, 0x11
        /*004a*/ 	.short	(.L_22 - .L_21)
	.align		4
.L_21:
        /*004c*/ 	.word	index@(_Z12countLatticePbPiS0_)
        /*0050*/ 	.word	0x00000000


	//----- nvinfo : EIATTR_REGCOUNT
	.align		4
.L_22:
        /*0054*/ 	.byte	0x04, 0x2f
        /*0056*/ 	.short	(.L_24 - .L_23)
	.align		4
.L_23:
        /*0058*/ 	.word	index@(_Z9checkZeroPiPb)
        /*005c*/ 	.word	0x00000006


	//----- nvinfo : EIATTR_FRAME_SIZE
	.align		4
.L_24:
        /*0060*/ 	.byte	0x04, 0x11
        /*0062*/ 	.short	(.L_26 - .L_25)
	.align		4
.L_25:
        /*0064*/ 	.word	index@(_Z9checkZeroPiPb)
        /*0068*/ 	.word	0x00000000


	//----- nvinfo : EIATTR_REGCOUNT
	.align		4
.L_26:
        /*006c*/ 	.byte	0x04, 0x2f
        /*006e*/ 	.short	(.L_28 - .L_27)
	.align		4
.L_27:
        /*0070*/ 	.word	index@(_Z11calculateR2PbPdPiS0_)
        /*0074*/ 	.word	0x0000001e


	//----- nvinfo : EIATTR_FRAME_SIZE
	.align		4
.L_28:
        /*0078*/ 	.byte	0x04, 0x11
        /*007a*/ 	.short	(.L_30 - .L_29)
	.align		4
.L_29:
        /*007c*/ 	.word	index@($__internal_0_$__cuda_sm20_div_rn_f64_full)
        /*0080*/ 	.word	0x00000000


	//----- nvinfo : EIATTR_FRAME_SIZE
	.align		4
.L_30:
        /*0084*/ 	.byte	0x04, 0x11
        /*0086*/ 	.short	(.L_32 - .L_31)
	.align		4
.L_31:
        /*0088*/ 	.word	index@(_Z11calculateR2PbPdPiS0_)
        /*008c*/ 	.word	0x00000000


	//----- nvinfo : EIATTR_MIN_STACK_SIZE
	.align		4
.L_32:
        /*0090*/ 	.byte	0x04, 0x12
        /*0092*/ 	.short	(.L_34 - .L_33)
	.align		4
.L_33:
        /*0094*/ 	.word	index@(_Z11calculateR2PbPdPiS0_)
        /*0098*/ 	.word	0x00000000


	//----- nvinfo : EIATTR_MIN_STACK_SIZE
	.align		4
.L_34:
        /*009c*/ 	.byte	0x04, 0x12
        /*009e*/ 	.short	(.L_36 - .L_35)
	.align		4
.L_35:
        /*00a0*/ 	.word	index@(_Z9checkZeroPiPb)
        /*00a4*/ 	.word	0x00000000


	//----- nvinfo : EIATTR_MIN_STACK_SIZE
	.align		4
.L_36:
        /*00a8*/ 	.byte	0x04, 0x12
        /*00aa*/ 	.short	(.L_38 - .L_37)
	.align		4
.L_37:
        /*00ac*/ 	.word	index@(_Z12countLatticePbPiS0_)
        /*00b0*/ 	.word	0x00000000


	//----- nvinfo : EIATTR_MIN_STACK_SIZE
	.align		4
.L_38:
        /*00b4*/ 	.byte	0x04, 0x12
        /*00b6*/ 	.short	(.L_40 - .L_39)
	.align		4
.L_39:
        /*00b8*/ 	.word	index@(_Z12updateKernelPbS_P17curandStateXORWOW)
        /*00bc*/ 	.word	0x00000000


	//----- nvinfo : EIATTR_MIN_STACK_SIZE
	.align		4
.L_40:
        /*00c0*/ 	.byte	0x04, 0x12
        /*00c2*/ 	.short	(.L_42 - .L_41)
	.align		4
.L_41:
        /*00c4*/ 	.word	index@(_Z10initCurandP17curandStateXORWOWy)
        /*00c8*/ 	.word	0x00000000
.L_42:


//--------------------- .nv.compat                --------------------------
	.section	.nv.compat,"",@"SHT_CUDA_COMPAT_INFO"
	.align	4
        /*0000*/ 	.byte	0x02, 0x09, 0x00, 0x00, 0x02, 0x02, 0x01, 0x00, 0x02, 0x05, 0x05, 0x00, 0x03, 0x07, 0x01, 0x01
        /*0010*/ 	.byte	0x02, 0x03, 0x00, 0x00, 0x02, 0x06, 0x01, 0x00, 0x04, 0x0b, 0x08, 0x00, 0x01, 0x00, 0x00, 0x00
        /*0020*/ 	.byte	0x00, 0x00, 0x00, 0x00


//--------------------- .nv.info._Z11calculateR2PbPdPiS0_ --------------------------
	.section	.nv.info._Z11calculateR2PbPdPiS0_,"",@"SHT_CUDA_INFO"
	.sectionflags	@""
	.align	4


	//----- nvinfo : EIATTR_CUDA_API_VERSION
	.align		4
        /*0000*/ 	.byte	0x04, 0x37
        /*0002*/ 	.short	(.L_44 - .L_43)
.L_43:
        /*0004*/ 	.word	0x00000082


	//----- nvinfo : EIATTR_KPARAM_INFO
	.align		4
.L_44:
        /*0008*/ 	.byte	0x04, 0x17
        /*000a*/ 	.short	(.L_46 - .L_45)
.L_45:
        /*000c*/ 	.word	0x00000000
        /*0010*/ 	.short	0x0003
        /*0012*/ 	.short	0x0018
        /*0014*/ 	.byte	0x00, 0xf5, 0x21, 0x00


	//----- nvinfo : EIATTR_KPARAM_INFO
	.align		4
.L_46:
        /*0018*/ 	.byte	0x04, 0x17
        /*001a*/ 	.short	(.L_48 - .L_47)
.L_47:
        /*001c*/ 	.word	0x00000000
        /*0020*/ 	.short	0x0002
        /*0022*/ 	.short	0x0010
        /*0024*/ 	.byte	0x00, 0xf5, 0x21, 0x00


	//----- nvinfo : EIATTR_KPARAM_INFO
	.align		4
.L_48:
        /*0028*/ 	.byte	0x04, 0x17
        /*002a*/ 	.short	(.L_50 - .L_49)
.L_49:
        /*002c*/ 	.word	0x00000000
        /*0030*/ 	.short	0x0001
        /*0032*/ 	.short	0x0008
        /*0034*/ 	.byte	0x00, 0xf5, 0x21, 0x00


	//----- nvinfo : EIATTR_KPARAM_INFO
	.align		4
.L_50:
        /*0038*/ 	.byte	0x04, 0x17
        /*003a*/ 	.short	(.L_52 - .L_51)
.L_51:
        /*003c*/ 	.word	0x00000000
        /*0040*/ 	.short	0x0000
        /*0042*/ 	.short	0x0000
        /*0044*/ 	.byte	0x00, 0xf5, 0x21, 0x00


	//----- nvinfo : EIATTR_SPARSE_MMA_MASK
	.align		4
.L_52:
        /*0048*/ 	.byte	0x03, 0x50
        /*004a*/ 	.short	0x0000


	//----- nvinfo : EIATTR_MAXREG_COUNT
	.align		4
        /*004c*/ 	.byte	0x03, 0x1b
        /*004e*/ 	.short	0x00ff


	//----- nvinfo : EIATTR_NUM_BARRIERS
	.align		4
        /*0050*/ 	.byte	0x02, 0x4c
        /*0052*/ 	.byte	0x01
	.zero		1


	//----- nvinfo : EIATTR_MERCURY_ISA_VERSION
	.align		4
        /*0054*/ 	.byte	0x03, 0x5f
        /*0056*/ 	.short	0x0101


	//----- nvinfo : EIATTR_VRC_CTA_INIT_COUNT
	.align		4
        /*0058*/ 	.byte	0x02, 0x4a
	.zero		1
	.zero		1


	//----- nvinfo : EIATTR_EXIT_INSTR_OFFSETS
	.align		4
        /*005c*/ 	.byte	0x04, 0x1c
        /*005e*/ 	.short	(.L_54 - .L_53)


	//   ....[0]....
.L_53:
        /*0060*/ 	.word	0x00000310


	//   ....[1]....
        /*0064*/ 	.word	0x00000350


	//   ....[2]....
        /*0068*/ 	.word	0x00000ba0


	//----- nvinfo : EIATTR_CRS_STACK_SIZE
	.align		4
.L_54:
        /*006c*/ 	.byte	0x04, 0x1e
        /*006e*/ 	.short	(.L_56 - .L_55)
.L_55:
        /*0070*/ 	.word	0x00000000


	//----- nvinfo : EIATTR_CBANK_PARAM_SIZE
	.align		4
.L_56:
        /*0074*/ 	.byte	0x03, 0x19
        /*0076*/ 	.short	0x0020


	//----- nvinfo : EIATTR_PARAM_CBANK
	.align		4
        /*0078*/ 	.byte	0x04, 0x0a
        /*007a*/ 	.short	(.L_58 - .L_57)
	.align		4
.L_57:
        /*007c*/ 	.word	index@(.nv.constant0._Z11calculateR2PbPdPiS0_)
        /*0080*/ 	.short	0x0380
        /*0082*/ 	.short	0x0020


	//----- nvinfo : EIATTR_SW_WAR
	.align		4
.L_58:
        /*0084*/ 	.byte	0x04, 0x36
        /*0086*/ 	.short	(.L_60 - .L_59)
.L_59:
        /*0088*/ 	.word	0x00000008
.L_60:


//--------------------- .nv.info._Z9checkZeroPiPb --------------------------
	.section	.nv.info._Z9checkZeroPiPb,"",@"SHT_CUDA_INFO"
	.sectionflags	@""
	.align	4


	//----- nvinfo : EIATTR_CUDA_API_VERSION
	.align		4
        /*0000*/ 	.byte	0x04, 0x37
        /*0002*/ 	.short	(.L_62 - .L_61)
.L_61:
        /*0004*/ 	.word	0x00000082


	//----- nvinfo : EIATTR_KPARAM_INFO
	.align		4
.L_62:
        /*0008*/ 	.byte	0x04, 0x17
        /*000a*/ 	.short	(.L_64 - .L_63)
.L_63:
        /*000c*/ 	.word	0x00000000
        /*0010*/ 	.short	0x0001
        /*0012*/ 	.short	0x0008
        /*0014*/ 	.byte	0x00, 0xf5, 0x21, 0x00


	//----- nvinfo : EIATTR_KPARAM_INFO
	.align		4
.L_64:
        /*0018*/ 	.byte	0x04, 0x17
        /*001a*/ 	.short	(.L_66 - .L_65)
.L_65:
        /*001c*/ 	.word	0x00000000
        /*0020*/ 	.short	0x0000
        /*0022*/ 	.short	0x0000
        /*0024*/ 	.byte	0x00, 0xf5, 0x21, 0x00


	//----- nvinfo : EIATTR_SPARSE_MMA_MASK
	.align		4
.L_66:
        /*0028*/ 	.byte	0x03, 0x50
        /*002a*/ 	.short	0x0000


	//----- nvinfo : EIATTR_MAXREG_COUNT
	.align		4
        /*002c*/ 	.byte	0x03, 0x1b
        /*002e*/ 	.short	0x00ff


	//----- nvinfo : EIATTR_MERCURY_ISA_VERSION
	.align		4
        /*0030*/ 	.byte	0x03, 0x5f
        /*0032*/ 	.short	0x0101


	//----- nvinfo : EIATTR_VRC_CTA_INIT_COUNT
	.align		4
        /*0034*/ 	.byte	0x02, 0x4a
	.zero		1
	.zero		1


	//----- nvinfo : EIATTR_EXIT_INSTR_OFFSETS
	.align		4
        /*0038*/ 	.byte	0x04, 0x1c
        /*003a*/ 	.short	(.L_68 - .L_67)


	//   ....[0]....
.L_67:
        /*003c*/ 	.word	0x00000050


	//   ....[1]....
        /*0040*/ 	.word	0x00000090


	//----- nvinfo : EIATTR_CBANK_PARAM_SIZE
	.align		4
.L_68:
        /*0044*/ 	.byte	0x03, 0x19
        /*0046*/ 	.short	0x0010


	//----- nvinfo : EIATTR_PARAM_CBANK
	.align		4
        /*0048*/ 	.byte	0x04, 0x0a
        /*004a*/ 	.short	(.L_70 - .L_69)
	.align		4
.L_69:
        /*004c*/ 	.word	index@(.nv.constant0._Z9checkZeroPiPb)
        /*0050*/ 	.short	0x0380
        /*0052*/ 	.short	0x0010


	//----- nvinfo : EIATTR_SW_WAR
	.align		4
.L_70:
        /*0054*/ 	.byte	0x04, 0x36
        /*0056*/ 	.short	(.L_72 - .L_71)
.L_71:
        /*0058*/ 	.word	0x00000008
.L_72:


//--------------------- .nv.info._Z12countLatticePbPiS0_ --------------------------
	.section	.nv.info._Z12countLatticePbPiS0_,"",@"SHT_CUDA_INFO"
	.sectionflags	@""
	.align	4


	//----- nvinfo : EIATTR_CUDA_API_VERSION
	.align		4
        /*0000*/ 	.byte	0x04, 0x37
        /*0002*/ 	.short	(.L_74 - .L_73)
.L_73:
        /*0004*/ 	.word	0x00000082


	//----- nvinfo : EIATTR_KPARAM_INFO
	.align		4
.L_74:
        /*0008*/ 	.byte	0x04, 0x17
        /*000a*/ 	.short	(.L_76 - .L_75)
.L_75:
        /*000c*/ 	.word	0x00000000
        /*0010*/ 	.short	0x0002
        /*0012*/ 	.short	0x0010
        /*0014*/ 	.byte	0x00, 0xf5, 0x21, 0x00


	//----- nvinfo : EIATTR_KPARAM_INFO
	.align		4
.L_76:
        /*0018*/ 	.byte	0x04, 0x17
        /*001a*/ 	.short	(.L_78 - .L_77)
.L_77:
        /*001c*/ 	.word	0x00000000
        /*0020*/ 	.short	0x0001
        /*0022*/ 	.short	0x0008
        /*0024*/ 	.byte	0x00, 0xf5, 0x21, 0x00


	//----- nvinfo : EIATTR_KPARAM_INFO
	.align		4
.L_78:
        /*0028*/ 	.byte	0x04, 0x17
        /*002a*/ 	.short	(.L_80 - .L_79)
.L_79:
        /*002c*/ 	.word	0x00000000
        /*0030*/ 	.short	0x0000
        /*0032*/ 	.short	0x0000
        /*0034*/ 	.byte	0x00, 0xf5, 0x21, 0x00


	//----- nvinfo : EIATTR_SPARSE_MMA_MASK
	.align		4
.L_80:
        /*0038*/ 	.byte	0x03, 0x50
        /*003a*/ 	.short	0x0000


	//----- nvinfo : EIATTR_MAXREG_COUNT
	.align		4
        /*003c*/ 	.byte	0x03, 0x1b
        /*003e*/ 	.short	0x00ff


	//----- nvinfo : EIATTR_NUM_BARRIERS
	.align		4
        /*0040*/ 	.byte	0x02, 0x4c
        /*0042*/ 	.byte	0x01
	.zero		1


	//----- nvinfo : EIATTR_MERCURY_ISA_VERSION
	.align		4
        /*0044*/ 	.byte	0x03, 0x5f
        /*0046*/ 	.short	0x0101


	//----- nvinfo : EIATTR_VRC_CTA_INIT_COUNT
	.align		4
        /*0048*/ 	.byte	0x02, 0x4a
	.zero		1
	.zero		1


	//----- nvinfo : EIATTR_EXIT_INSTR_OFFSETS
	.align		4
        /*004c*/ 	.byte	0x04, 0x1c
        /*004e*/ 	.short	(.L_82 - .L_81)


	//   ....[0]....
.L_81:
        /*0050*/ 	.word	0x00000220


	//   ....[1]....
        /*0054*/ 	.word	0x000002b0


	//----- nvinfo : EIATTR_CBANK_PARAM_SIZE
	.align		4
.L_82:
        /*0058*/ 	.byte	0x03, 0x19
        /*005a*/ 	.short	0x0018


	//----- nvinfo : EIATTR_PARAM_CBANK
	.align		4
        /*005c*/ 	.byte	0x04, 0x0a
        /*005e*/ 	.short	(.L_84 - .L_83)
	.align		4
.L_83:
        /*0060*/ 	.word	index@(.nv.constant0._Z12countLatticePbPiS0_)
        /*0064*/ 	.short	0x0380
        /*0066*/ 	.short	0x0018


	//----- nvinfo : EIATTR_SW_WAR
	.align		4
.L_84:
        /*0068*/ 	.byte	0x04, 0x36
        /*006a*/ 	.short	(.L_86 - .L_85)
.L_85:
        /*006c*/ 	.word	0x00000008
.L_86:


//--------------------- .nv.info._Z12updateKernelPbS_P17curandStateXORWOW --------------------------
	.section	.nv.info._Z12updateKernelPbS_P17curandStateXORWOW,"",@"SHT_CUDA_INFO"
	.sectionflags	@""
	.align	4


	//----- nvinfo : EIATTR_CUDA_API_VERSION
	.align		4
        /*0000*/ 	.byte	0x04, 0x37
        /*0002*/ 	.short	(.L_88 - .L_87)
.L_87:
        /*0004*/ 	.word	0x00000082


	//----- nvinfo : EIATTR_KPARAM_INFO
	.align		4
.L_88:
        /*0008*/ 	.byte	0x04, 0x17
        /*000a*/ 	.short	(.L_90 - .L_89)
.L_89:
        /*000c*/ 	.word	0x00000000
        /*0010*/ 	.short	0x0002
        /*0012*/ 	.short	0x0010
        /*0014*/ 	.byte	0x00, 0xf5, 0x21, 0x00


	//----- nvinfo : EIATTR_KPARAM_INFO
	.align		4
.L_90:
        /*0018*/ 	.byte	0x04, 0x17
        /*001a*/ 	.short	(.L_92 - .L_91)
.L_91:
        /*001c*/ 	.word	0x00000000
        /*0020*/ 	.short	0x0001
        /*0022*/ 	.short	0x0008
        /*0024*/ 	.byte	0x00, 0xf5, 0x21, 0x00


	//----- nvinfo : EIATTR_KPARAM_INFO
	.align		4
.L_92:
        /*0028*/ 	.byte	0x04, 0x17
        /*002a*/ 	.short	(.L_94 - .L_93)
.L_93:
        /*002c*/ 	.word	0x00000000
        /*0030*/ 	.short	0x0000
        /*0032*/ 	.short	0x0000
        /*0034*/ 	.byte	0x00, 0xf5, 0x21, 0x00


	//----- nvinfo : EIATTR_SPARSE_MMA_MASK
	.align		4
.L_94:
        /*0038*/ 	.byte	0x03, 0x50
        /*003a*/ 	.short	0x0000


	//----- nvinfo : EIATTR_MAXREG_COUNT
	.align		4
        /*003c*/ 	.byte	0x03, 0x1b
        /*003e*/ 	.short	0x00ff


	//----- nvinfo : EIATTR_MERCURY_ISA_VERSION
	.align		4
        /*0040*/ 	.byte	0x03, 0x5f
        /*0042*/ 	.short	0x0101


	//----- nvinfo : EIATTR_VRC_CTA_INIT_COUNT
	.align		4
        /*0044*/ 	.byte	0x02, 0x4a
	.zero		1
	.zero		1


	//----- nvinfo : EIATTR_EXIT_INSTR_OFFSETS
	.align		4
        /*0048*/ 	.byte	0x04, 0x1c
        /*004a*/ 	.short	(.L_96 - .L_95)


	//   ....[0]....
.L_95:
        /*004c*/ 	.word	0x000006f0


	//----- nvinfo : EIATTR_CRS_STACK_SIZE
	.align		4
.L_96:
        /*0050*/ 	.byte	0x04, 0x1e
        /*0052*/ 	.short	(.L_98 - .L_97)
.L_97:
        /*0054*/ 	.word	0x00000000


	//----- nvinfo : EIATTR_CBANK_PARAM_SIZE
	.align		4
.L_98:
        /*0058*/ 	.byte	0x03, 0x19
        /*005a*/ 	.short	0x0018


	//----- nvinfo : EIATTR_PARAM_CBANK
	.align		4
        /*005c*/ 	.byte	0x04, 0x0a
        /*005e*/ 	.short	(.L_100 - .L_99)
	.align		4
.L_99:
        /*0060*/ 	.word	index@(.nv.constant0._Z12updateKernelPbS_P17curandStateXORWOW)
        /*0064*/ 	.short	0x0380
        /*0066*/ 	.short	0x0018


	//----- nvinfo : EIATTR_SW_WAR
	.align		4
.L_100:
        /*0068*/ 	.byte	0x04, 0x36
        /*006a*/ 	.short	(.L_102 - .L_101)
.L_101:
        /*006c*/ 	.word	0x00000008
.L_102:


//--------------------- .nv.info._Z10initCurandP17curandStateXORWOWy --------------------------
	.section	.nv.info._Z10initCurandP17curandStateXORWOWy,"",@"SHT_CUDA_INFO"
	.sectionflags	@""
	.align	4


	//----- nvinfo : EIATTR_CUDA_API_VERSION
	.align		4
        /*0000*/ 	.byte	0x04, 0x37
        /*0002*/ 	.short	(.L_104 - .L_103)
.L_103:
        /*0004*/ 	.word	0x00000082


	//----- nvinfo : EIATTR_KPARAM_INFO
	.align		4
.L_104:
        /*0008*/ 	.byte	0x04, 0x17
        /*000a*/ 	.short	(.L_106 - .L_105)
.L_105:
        /*000c*/ 	.word	0x00000000
        /*0010*/ 	.short	0x0001
        /*0012*/ 	.short	0x0008
        /*0014*/ 	.byte	0x00, 0xf0, 0x21, 0x00


	//----- nvinfo : EIATTR_KPARAM_INFO
	.align		4
.L_106:
        /*0018*/ 	.byte	0x04, 0x17
        /*001a*/ 	.short	(.L_108 - .L_107)
.L_107:
        /*001c*/ 	.word	0x00000000
        /*0020*/ 	.short	0x0000
        /*0022*/ 	.short	0x0000
        /*0024*/ 	.byte	0x00, 0xf5, 0x21, 0x00


	//----- nvinfo : EIATTR_SPARSE_MMA_MASK
	.align		4
.L_108:
        /*0028*/ 	.byte	0x03, 0x50
        /*002a*/ 	.short	0x0000


	//----- nvinfo : EIATTR_MAXREG_COUNT
	.align		4
        /*002c*/ 	.byte	0x03, 0x1b
        /*002e*/ 	.short	0x00ff


	//----- nvinfo : EIATTR_MERCURY_ISA_VERSION
	.align		4
        /*0030*/ 	.byte	0x03, 0x5f
        /*0032*/ 	.short	0x0101


	//----- nvinfo : EIATTR_VRC_CTA_INIT_COUNT
	.align		4
        /*0034*/ 	.byte	0x02, 0x4a
	.zero		1
	.zero		1


	//----- nvinfo : EIATTR_EXIT_INSTR_OFFSETS
	.align		4
        /*0038*/ 	.byte	0x04, 0x1c
        /*003a*/ 	.short	(.L_110 - .L_109)


	//   ....[0]....
.L_109:
        /*003c*/ 	.word	0x00000f30


	//----- nvinfo : EIATTR_CRS_STACK_SIZE
	.align		4
.L_110:
        /*0040*/ 	.byte	0x04, 0x1e
        /*0042*/ 	.short	(.L_112 - .L_111)
.L_111:
        /*0044*/ 	.word	0x00000000


	//----- nvinfo : EIATTR_CBANK_PARAM_SIZE
	.align		4
.L_112:
        /*0048*/ 	.byte	0x03, 0x19
        /*004a*/ 	.short	0x0010


	//----- nvinfo : EIATTR_PARAM_CBANK
	.align		4
        /*004c*/ 	.byte	0x04, 0x0a
        /*004e*/ 	.short	(.L_114 - .L_113)
	.align		4
.L_113:
        /*0050*/ 	.word	index@(.nv.constant0._Z10initCurandP17curandStateXORWOWy)
        /*0054*/ 	.short	0x0380
        /*0056*/ 	.short	0x0010


	//----- nvinfo : EIATTR_SW_WAR
	.align		4
.L_114:
        /*0058*/ 	.byte	0x04, 0x36
        /*005a*/ 	.short	(.L_116 - .L_115)
.L_115:
        /*005c*/ 	.word	0x00000008
.L_116:


//--------------------- .nv.callgraph             --------------------------
	.section	.nv.callgraph,"",@"SHT_CUDA_CALLGRAPH"
	.align	4
	.sectionentsize	8
	.align		4
        /*0000*/ 	.word	0x00000000
	.align		4
        /*0004*/ 	.word	0xffffffff
	.align		4
        /*0008*/ 	.word	0x00000000
	.align		4
        /*000c*/ 	.word	0xfffffffe
	.align		4
        /*0010*/ 	.word	0x00000000
	.align		4
        /*0014*/ 	.word	0xfffffffd
	.align		4
        /*0018*/ 	.word	0x00000000
	.align		4
        /*001c*/ 	.word	0xfffffffc


//--------------------- .nv.constant4             --------------------------
	.section	.nv.constant4,"a",@progbits
	.align	8
	.align		8
.nv.constant4:
        /*0000*/ 	.dword	precalc_xorwow_matrix
	.align		8
        /*0008*/ 	.dword	precalc_xorwow_offset_matrix
	.align		8
        /*0010*/ 	.dword	mrg32k3aM1
	.align		8
        /*0018*/ 	.dword	mrg32k3aM2
	.align		8
        /*0020*/ 	.dword	mrg32k3aM1SubSeq
	.align		8
        /*0028*/ 	.dword	mrg32k3aM2SubSeq
	.align		8
        /*0030*/ 	.dword	mrg32k3aM1Seq
	.align		8
        /*0038*/ 	.dword	mrg32k3aM2Seq


//--------------------- .nv.constant3             --------------------------
	.section	.nv.constant3,"a",@progbits
	.align	8
.nv.constant3:
	.type		__cr_lgamma_table,@object
	.size		__cr_lgamma_table,(.L_8 - __cr_lgamma_table)
__cr_lgamma_table:
        /*0000*/ 	.byte	0x00, 0x00, 0x00, 0x00, 0x00, 0x00, 0x00, 0x00, 0x00, 0x00, 0x00, 0x00, 0x00, 0x00, 0x00, 0x00
        /*0010*/ 	.byte	0xef, 0x39, 0xfa, 0xfe, 0x42, 0x2e, 0xe6, 0x3f, 0x02, 0x20, 0x2a, 0xfa, 0x0b, 0xab, 0xfc, 0x3f
        /*0020*/ 	.byte	0xf9, 0x2c, 0x92, 0x7c, 0xa7, 0x6c, 0x09, 0x40, 0xc9, 0x79, 0x44, 0x3c, 0x64, 0x26, 0x13, 0x40
        /*0030*/ 	.byte	0xca, 0x01, 0xcf, 0x3a, 0x27, 0x51, 0x1a, 0x40, 0x30, 0xcc, 0x2d, 0xf3, 0xe1, 0x0c, 0x21, 0x40
        /*0040*/ 	.byte	0x0d, 0xb7, 0xfc, 0x82, 0x8e, 0x35, 0x25, 0x40
.L_8:


//--------------------- .text._Z11calculateR2PbPdPiS0_ --------------------------
	.section	.text._Z11calculateR2PbPdPiS0_,"ax",@progbits
	.align	128
        .global         _Z11calculateR2PbPdPiS0_
        .type           _Z11calculateR2PbPdPiS0_,@function
        .size           _Z11calculateR2PbPdPiS0_,(.L_x_35 - _Z11calculateR2PbPdPiS0_)
        .other          _Z11calculateR2PbPdPiS0_,@"STO_CUDA_ENTRY STV_DEFAULT"
_Z11calculateR2PbPdPiS0_:
.text._Z11calculateR2PbPdPiS0_:
[----:B------:R-:W-:Y:S01]  /*0000*/  LDC R1, c[0x0][0x37c] ;  /* 0x0000df00ff017b82 */ /* 0x000fe20000000800 */
[----:B------:R-:W0:Y:S01]  /*0010*/  S2R R8, SR_TID.X ;  /* 0x0000000000087919 */ /* 0x000e220000002100 */
[----:B------:R-:W1:Y:S01]  /*0020*/  LDCU UR4, c[0x0][0x360] ;  /* 0x00006c00ff0477ac */ /* 0x000e620008000800 */
[----:B------:R-:W-:Y:S01]  /*0030*/  BSSY.RECONVERGENT B0, `(.L_x_0) ;  /* 0x0000012000007945 */ /* 0x000fe20003800200 */
[----:B------:R-:W-:Y:S01]  /*0040*/  CS2R R2, SRZ ;  /* 0x0000000000027805 */ /* 0x000fe2000001ff00 */
[----:B------:R-:W2:Y:S01]  /*0050*/  S2R R9, SR_CTAID.X ;  /* 0x0000000000097919 */ /* 0x000ea20000002500 */
[----:B------:R-:W3:Y:S01]  /*0060*/  LDCU.64 UR10, c[0x0][0x358] ;  /* 0x00006b00ff0a77ac */ /* 0x000ee20008000a00 */
[----:B-1----:R-:W-:Y:S01]  /*0070*/  IMAD.U32 R0, RZ, RZ, UR4 ;  /* 0x00000004ff007e24 */ /* 0x002fe2000f8e00ff */
[----:B0-----:R-:W-:Y:S01]  /*0080*/  ISETP.NE.AND P0, PT, R8, RZ, PT ;  /* 0x000000ff0800720c */ /* 0x001fe20003f05270 */
[----:B--2---:R-:W-:-:S05]  /*0090*/  IMAD R7, R9, UR4, R8 ;  /* 0x0000000409077c24 */ /* 0x004fca000f8e0208 */
[----:B------:R-:W-:-:S13]  /*00a0*/  ISETP.GT.U32.AND P1, PT, R7, 0xfffff, PT ;  /* 0x000fffff0700780c */ /* 0x000fda0003f24070 */
[----:B---3--:R-:W-:Y:S05]  /*00b0*/  @P1 BRA `(.L_x_1) ;  /* 0x0000000000241947 */ /* 0x008fea0003800000 */
[----:B------:R-:W0:Y:S02]  /*00c0*/  LDCU.64 UR4, c[0x0][0x380] ;  /* 0x00007000ff0477ac */ /* 0x000e240008000a00 */
[----:B0-----:R-:W-:-:S05]  /*00d0*/  IADD3 R4, P1, PT, R7, UR4, RZ ;  /* 0x0000000407047c10 */ /* 0x001fca000ff3e0ff */
[----:B------:R-:W-:-:S05]  /*00e0*/  IMAD.X R5, RZ, RZ, UR5, P1 ;  /* 0x00000005ff057e24 */ /* 0x000fca00088e06ff */
[----:B------:R-:W2:Y:S02]  /*00f0*/  LDG.E.U8 R4, desc[UR10][R4.64] ;  /* 0x0000000a04047981 */ /* 0x000ea4000c1e1100 */
[----:B--2---:R-:W-:-:S13]  /*0100*/  ISETP.NE.AND P1, PT, R4, RZ, PT ;  /* 0x000000ff0400720c */ /* 0x004fda0003f25270 */
[----:B------:R-:W-:Y:S05]  /*0110*/  @!P1 BRA `(.L_x_1) ;  /* 0x00000000000c9947 */ /* 0x000fea0003800000 */
[----:B------:R-:W0:Y:S02]  /*0120*/  LDC.64 R2, c[0x0][0x388] ;  /* 0x0000e200ff027b82 */ /* 0x000e240000000a00 */
[----:B0-----:R-:W-:-:S06]  /*0130*/  IMAD.WIDE.U32 R2, R7, 0x8, R2 ;  /* 0x0000000807027825 */ /* 0x001fcc00078e0002 */
[----:B------:R-:W5:Y:S02]  /*0140*/  LDG.E.64 R2, desc[UR10][R2.64] ;  /* 0x0000000a02027981 */ /* 0x000f64000c1e1b00 */
.L_x_1:
[----:B------:R-:W-:Y:S05]  /*0150*/  BSYNC.RECONVERGENT B0 ;  /* 0x0000000000007941 */ /* 0x000fea0003800200 */
.L_x_0:
[----:B------:R-:W0:Y:S01]  /*0160*/  S2UR UR5, SR_CgaCtaId ;  /* 0x00000000000579c3 */ /* 0x000e220000008800 */
[----:B------:R-:W1:Y:S01]  /*0170*/  @!P0 S2R R5, SR_CgaCtaId ;  /* 0x0000000000058919 */ /* 0x000e620000008800 */
[----:B------:R-:W-:Y:S01]  /*0180*/  UMOV UR4, 0x400 ;  /* 0x0000040000047882 */ /* 0x000fe20000000000 */
[----:B------:R-:W-:Y:S02]  /*0190*/  ISETP.GE.U32.AND P1, PT, R0, 0x2, PT ;  /* 0x000000020000780c */ /* 0x000fe40003f26070 */
[----:B------:R-:W-:Y:S01]  /*01a0*/  @!P0 MOV R4, 0x400 ;  /* 0x0000040000048802 */ /* 0x000fe20000000f00 */
[----:B0-----:R-:W-:-:S06]  /*01b0*/  ULEA UR4, UR5, UR4, 0x18 ;  /* 0x0000000405047291 */ /* 0x001fcc000f8ec0ff */
[----:B------:R-:W-:Y:S02]  /*01c0*/  LEA R7, R8, UR4, 0x3 ;  /* 0x0000000408077c11 */ /* 0x000fe4000f8e18ff */
[----:B-1----:R-:W-:-:S03]  /*01d0*/  @!P0 LEA R11, R5, R4, 0x18 ;  /* 0x00000004050b8211 */ /* 0x002fc600078ec0ff */
[----:B-----5:R0:W-:Y:S01]  /*01e0*/  STS.64 [R7], R2 ;  /* 0x0000000207007388 */ /* 0x0201e20000000a00 */
[----:B------:R-:W-:Y:S06]  /*01f0*/  BAR.SYNC.DEFER_BLOCKING 0x0 ;  /* 0x0000000000007b1d */ /* 0x000fec0000010000 */
[----:B------:R-:W-:Y:S05]  /*0200*/  @!P1 BRA `(.L_x_2) ;  /* 0x00000000002c9947 */ /* 0x000fea0003800000 */
.L_x_3:
[----:B------:R-:W-:-:S04]  /*0210*/  SHF.R.U32.HI R10, RZ, 0x1, R0 ;  /* 0x00000001ff0a7819 */ /* 0x000fc80000011600 */
[----:B------:R-:W-:-:S13]  /*0220*/  ISETP.GE.U32.AND P1, PT, R8, R10, PT ;  /* 0x0000000a0800720c */ /* 0x000fda0003f26070 */
[----:B------:R-:W-:Y:S01]  /*0230*/  @!P1 IMAD R6, R10, 0x8, R7 ;  /* 0x000000080a069824 */ /* 0x000fe200078e0207 */
[----:B------:R-:W-:Y:S04]  /*0240*/  @!P1 LDS.64 R4, [R7] ;  /* 0x0000000007049984 */ /* 0x000fe80000000a00 */
[----:B0-----:R-:W0:Y:S02]  /*0250*/  @!P1 LDS.64 R2, [R6] ;  /* 0x0000000006029984 */ /* 0x001e240000000a00 */
[----:B0-----:R-:W-:-:S07]  /*0260*/  @!P1 DADD R2, R2, R4 ;  /* 0x0000000002029229 */ /* 0x001fce0000000004 */
[----:B------:R1:W-:Y:S01]  /*0270*/  @!P1 STS.64 [R7], R2 ;  /* 0x0000000207009388 */ /* 0x0003e20000000a00 */
[----:B------:R-:W-:Y:S01]  /*0280*/  BAR.SYNC.DEFER_BLOCKING 0x0 ;  /* 0x0000000000007b1d */ /* 0x000fe20000010000 */
[----:B------:R-:W-:Y:S01]  /*0290*/  ISETP.GT.U32.AND P1, PT, R0, 0x3, PT ;  /* 0x000000030000780c */ /* 0x000fe20003f24070 */
[----:B------:R-:W-:-:S12]  /*02a0*/  IMAD.MOV.U32 R0, RZ, RZ, R10 ;  /* 0x000000ffff007224 */ /* 0x000fd800078e000a */
[----:B-1----:R-:W-:Y:S05]  /*02b0*/  @P1 BRA `(.L_x_3) ;  /* 0xfffffffc00d41947 */ /* 0x002fea000383ffff */
.L_x_2:
[----:B0-----:R-:W0:Y:S01]  /*02c0*/  @!P0 LDS.64 R2, [R11] ;  /* 0x000000000b028984 */ /* 0x001e220000000a00 */
[----:B------:R-:W1:Y:S01]  /*02d0*/  @!P0 LDC.64 R4, c[0x0][0x398] ;  /* 0x0000e600ff048b82 */ /* 0x000e620000000a00 */
[C---:B------:R-:W-:Y:S01]  /*02e0*/  LOP3.LUT P1, RZ, R9.reuse, R8, RZ, 0xfc, !PT ;  /* 0x0000000809ff7212 */ /* 0x040fe2000782fcff */
[----:B-1----:R-:W-:-:S05]  /*02f0*/  @!P0 IMAD.WIDE.U32 R4, R9, 0x8, R4 ;  /* 0x0000000809048825 */ /* 0x002fca00078e0004 */
[----:B0-----:R0:W-:Y:S07]  /*0300*/  @!P0 STG.E.64 desc[UR10][R4.64], R2 ;  /* 0x0000000204008986 */ /* 0x0011ee000c101b0a */
[----:B------:R-:W-:Y:S05]  /*0310*/  @P1 EXIT ;  /* 0x000000000000194d */ /* 0x000fea0003800000 */
[----:B------:R-:W1:Y:S02]  /*0320*/  LDC.64 R20, c[0x0][0x390] ;  /* 0x0000e400ff147b82 */ /* 0x000e640000000a00 */
[----:B-1----:R-:W2:Y:S02]  /*0330*/  LDG.E R20, desc[UR10][R20.64] ;  /* 0x0000000a14147981 */ /* 0x002ea4000c1e1900 */
[----:B--2---:R-:W-:-:S13]  /*0340*/  ISETP.GE.AND P0, PT, R20, 0x1, PT ;  /* 0x000000011400780c */ /* 0x004fda0003f06270 */
[----:B------:R-:W-:Y:S05]  /*0350*/  @!P0 EXIT ;  /* 0x000000000000894d */ /* 0x000fea0003800000 */
[----:B------:R-:W1:Y:S01]  /*0360*/  LDCU UR5, c[0x0][0x370] ;  /* 0x00006e00ff0577ac */ /* 0x000e620008000800 */
[----:B------:R-:W-:Y:S01]  /*0370*/  IMAD.MOV.U32 R0, RZ, RZ, RZ ;  /* 0x000000ffff007224 */ /* 0x000fe200078e00ff */
[----:B------:R-:W-:Y:S01]  /*0380*/  CS2R R8, SRZ ;  /* 0x0000000000087805 */ /* 0x000fe2000001ff00 */
[----:B-1----:R-:W-:Y:S02]  /*0390*/  UISETP.GE.U32.AND UP0, UPT, UR5, 0x10, UPT ;  /* 0x000000100500788c */ /* 0x002fe4000bf06070 */
[----:B------:R-:W-:-:S07]  /*03a0*/  ULOP3.LUT UR8, UR5, 0xf, URZ, 0xc0, !UPT ;  /* 0x0000000f05087892 */ /* 0x000fce000f8ec0ff */
[----:B------:R-:W-:Y:S05]  /*03b0*/  BRA.U !UP0, `(.L_x_4) ;  /* 0x0000000108bc7547 */ /* 0x000fea000b800000 */
[----:B------:R-:W1:Y:S01]  /*03c0*/  LDCU.64 UR6, c[0x0][0x398] ;  /* 0x00007300ff0677ac */ /* 0x000e620008000a00 */
[----:B------:R-:W-:Y:S01]  /*03d0*/  CS2R R8, SRZ ;  /* 0x0000000000087805 */ /* 0x000fe2000001ff00 */
[----:B------:R-:W-:Y:S02]  /*03e0*/  ULOP3.LUT UR9, UR5, 0x7ffffff0, URZ, 0xc0, !UPT ;  /* 0x7ffffff005097892 */ /* 0x000fe4000f8ec0ff */
[----:B------:R-:W-:-:S04]  /*03f0*/  ULOP3.LUT UR4, UR5, 0xfffffff0, URZ, 0xc0, !UPT ;  /* 0xfffffff005047892 */ /* 0x000fc8000f8ec0ff */
[----:B------:R-:W-:Y:S01]  /*0400*/  IMAD.U32 R0, RZ, RZ, UR9 ;  /* 0x00000009ff007e24 */ /* 0x000fe2000f8e00ff */
[----:B------:R-:W-:Y:S02]  /*0410*/  UIADD3 UR4, UPT, UPT, -UR4, URZ, URZ ;  /* 0x000000ff04047290 */ /* 0x000fe4000fffe1ff */
[----:B-1----:R-:W-:-:S04]  /*0420*/  UIADD3 UR6, UP0, UPT, UR6, 0x40, URZ ;  /* 0x0000004006067890 */ /* 0x002fc8000ff1e0ff */
[----:B------:R-:W-:Y:S02]  /*0430*/  UIADD3.X UR7, UPT, UPT, URZ, UR7, URZ, UP0, !UPT ;  /* 0x00000007ff077290 */ /* 0x000fe400087fe4ff */
[----:B0-----:R-:W-:-:S04]  /*0440*/  IMAD.U32 R2, RZ, RZ, UR6 ;  /* 0x00000006ff027e24 */ /* 0x001fc8000f8e00ff */
[----:B------:R-:W-:-:S07]  /*0450*/  IMAD.U32 R3, RZ, RZ, UR7 ;  /* 0x00000007ff037e24 */ /* 0x000fce000f8e00ff */
.L_x_5:
[----:B------:R-:W2:Y:S04]  /*0460*/  LDG.E.64 R10, desc[UR10][R2.64+-0x40] ;  /* 0xffffc00a020a7981 */ /* 0x000ea8000c1e1b00 */
[----:B------:R-:W3:Y:S04]  /*0470*/  LDG.E.64 R26, desc[UR10][R2.64+-0x38] ;  /* 0xffffc80a021a7981 */ /* 0x000ee8000c1e1b00 */
[----:B------:R-:W4:Y:S04]  /*0480*/  LDG.E.64 R24, desc[UR10][R2.64+-0x30] ;  /* 0xffffd00a02187981 */ /* 0x000f28000c1e1b00 */
[----:B------:R-:W5:Y:S04]  /*0490*/  LDG.E.64 R22, desc[UR10][R2.64+-0x28] ;  /* 0xffffd80a02167981 */ /* 0x000f68000c1e1b00 */
[----:B------:R-:W5:Y:S04]  /*04a0*/  LDG.E.64 R18, desc[UR10][R2.64+-0x20] ;  /* 0xffffe00a02127981 */ /* 0x000f68000c1e1b00 */
[----:B------:R-:W5:Y:S04]  /*04b0*/  LDG.E.64 R6, desc[UR10][R2.64+-0x18] ;  /* 0xffffe80a02067981 */ /* 0x000f68000c1e1b00 */
[----:B------:R-:W5:Y:S04]  /*04c0*/  LDG.E.64 R4, desc[UR10][R2.64+-0x10] ;  /* 0xfffff00a02047981 */ /* 0x000f68000c1e1b00 */
[----:B------:R-:W5:Y:S04]  /*04d0*/  LDG.E.64 R16, desc[UR10][R2.64+-0x8] ;  /* 0xfffff80a02107981 */ /* 0x000f68000c1e1b00 */
[----:B------:R-:W5:Y:S04]  /*04e0*/  LDG.E.64 R14, desc[UR10][R2.64] ;  /* 0x0000000a020e7981 */ /* 0x000f68000c1e1b00 */
[----:B------:R-:W5:Y:S01]  /*04f0*/  LDG.E.64 R12, desc[UR10][R2.64+0x8] ;  /* 0x0000080a020c7981 */ /* 0x000f62000c1e1b00 */
[----:B--2---:R-:W-:-:S03]  /*0500*/  DADD R8, R10, R8 ;  /* 0x000000000a087229 */ /* 0x004fc60000000008 */
[----:B------:R-:W2:Y:S05]  /*0510*/  LDG.E.64 R10, desc[UR10][R2.64+0x10] ;  /* 0x0000100a020a7981 */ /* 0x000eaa000c1e1b00 */
[----:B---3--:R-:W-:Y:S02]  /*0520*/  DADD R26, R8, R26 ;  /* 0x00000000081a7229 */ /* 0x008fe4000000001a */
[----:B------:R-:W3:Y:S06]  /*0530*/  LDG.E.64 R8, desc[UR10][R2.64+0x18] ;  /* 0x0000180a02087981 */ /* 0x000eec000c1e1b00 */
[----:B----4-:R-:W-:Y:S01]  /*0540*/  DADD R26, R26, R24 ;  /* 0x000000001a1a7229 */ /* 0x010fe20000000018 */
[----:B------:R-:W4:Y:S07]  /*0550*/  LDG.E.64 R24, desc[UR10][R2.64+0x20] ;  /* 0x0000200a02187981 */ /* 0x000f2e000c1e1b00 */
[----:B-----5:R-:W-:Y:S01]  /*0560*/  DADD R26, R26, R22 ;  /* 0x000000001a1a7229 */ /* 0x020fe20000000016 */
[----:B------:R-:W5:Y:S07]  /*0570*/  LDG.E.64 R22, desc[UR10][R2.64+0x28] ;  /* 0x0000280a02167981 */ /* 0x000f6e000c1e1b00 */
[----:B------:R-:W-:Y:S01]  /*0580*/  DADD R26, R26, R18 ;  /* 0x000000001a1a7229 */ /* 0x000fe20000000012 */
[----:B------:R-:W5:Y:S07]  /*0590*/  LDG.E.64 R18, desc[UR10][R2.64+0x30] ;  /* 0x0000300a02127981 */ /* 0x000f6e000c1e1b00 */
[----:B------:R-:W-:Y:S01]  /*05a0*/  DADD R26, R26, R6 ;  /* 0x000000001a1a7229 */ /* 0x000fe20000000006 */
[----:B------:R0:W5:Y:S01]  /*05b0*/  LDG.E.64 R6, desc[UR10][R2.64+0x38] ;  /* 0x0000380a02067981 */ /* 0x000162000c1e1b00 */
[----:B------:R-:W-:-:S04]  /*05c0*/  UIADD3 UR4, UPT, UPT, UR4, 0x10, URZ ;  /* 0x0000001004047890 */ /* 0x000fc8000fffe0ff */
[----:B------:R-:W-:Y:S02]  /*05d0*/  UISETP.NE.AND UP0, UPT, UR4, URZ, UPT ;  /* 0x000000ff0400728c */ /* 0x000fe4000bf05270 */
[----:B------:R-:W-:Y:S01]  /*05e0*/  DADD R4, R26, R4 ;  /* 0x000000001a047229 */ /* 0x000fe20000000004 */
[----:B0-----:R-:W-:-:S07]  /*05f0*/  IADD3 R2, P0, PT, R2, 0x80, RZ ;  /* 0x0000008002027810 */ /* 0x001fce0007f1e0ff */
[----:B------:R-:W-:Y:S01]  /*0600*/  DADD R4, R4, R16 ;  /* 0x0000000004047229 */ /* 0x000fe20000000010 */
[----:B------:R-:W-:-:S07]  /*0610*/  IMAD.X R3, RZ, RZ, R3, P0 ;  /* 0x000000ffff037224 */ /* 0x000fce00000e0603 */
[----:B------:R-:W-:-:S08]  /*0620*/  DADD R4, R4, R14 ;  /* 0x0000000004047229 */ /* 0x000fd0000000000e */
[----:B------:R-:W-:-:S08]  /*0630*/  DADD R4, R4, R12 ;  /* 0x0000000004047229 */ /* 0x000fd0000000000c */
[----:B--2---:R-:W-:-:S08]  /*0640*/  DADD R4, R4, R10 ;  /* 0x0000000004047229 */ /* 0x004fd0000000000a */
[----:B---3--:R-:W-:-:S08]  /*0650*/  DADD R4, R4, R8 ;  /* 0x0000000004047229 */ /* 0x008fd00000000008 */
[----:B----4-:R-:W-:-:S08]  /*0660*/  DADD R4, R4, R24 ;  /* 0x0000000004047229 */ /* 0x010fd00000000018 */
[----:B-----5:R-:W-:-:S08]  /*0670*/  DADD R4, R4, R22 ;  /* 0x0000000004047229 */ /* 0x020fd00000000016 */
[----:B------:R-:W-:-:S08]  /*0680*/  DADD R4, R4, R18 ;  /* 0x0000000004047229 */ /* 0x000fd00000000012 */
[----:B------:R-:W-:Y:S01]  /*0690*/  DADD R8, R4, R6 ;  /* 0x0000000004087229 */ /* 0x000fe20000000006 */
[----:B------:R-:W-:Y:S10]  /*06a0*/  BRA.U UP0, `(.L_x_5) ;  /* 0xfffffffd006c7547 */ /* 0x000ff4000b83ffff */
.L_x_4:
[----:B------:R-:W-:-:S09]  /*06b0*/  UISETP.NE.AND UP0, UPT, UR8, URZ, UPT ;  /* 0x000000ff0800728c */ /* 0x000fd2000bf05270 */
[----:B------:R-:W-:Y:S05]  /*06c0*/  BRA.U !UP0, `(.L_x_6) ;  /* 0x0000000108d87547 */ /* 0x000fea000b800000 */
[----:B------:R-:W-:Y:S02]  /*06d0*/  UISETP.GE.U32.AND UP0, UPT, UR8, 0x8, UPT ;  /* 0x000000080800788c */ /* 0x000fe4000bf06070 */
[----:B------:R-:W-:-:S04]  /*06e0*/  ULOP3.LUT UR6, UR5, 0x7, URZ, 0xc0, !UPT ;  /* 0x0000000705067892 */ /* 0x000fc8000f8ec0ff */
[----:B------:R-:W-:-:S03]  /*06f0*/  UISETP.NE.AND UP1, UPT, UR6, URZ, UPT ;  /* 0x000000ff0600728c */ /* 0x000fc6000bf25270 */
[----:B------:R-:W-:Y:S08]  /*0700*/  BRA.U !UP0, `(.L_x_7) ;  /* 0x00000001084c7547 */ /* 0x000ff0000b800000 */
[----:B------:R-:W1:Y:S02]  /*0710*/  LDC.64 R14, c[0x0][0x398] ;  /* 0x0000e600ff0e7b82 */ /* 0x000e640000000a00 */
[----:B-1----:R-:W-:-:S05]  /*0720*/  IMAD.WIDE.U32 R14, R0, 0x8, R14 ;  /* 0x00000008000e7825 */ /* 0x002fca00078e000e */
[----:B------:R-:W2:Y:S04]  /*0730*/  LDG.E.64 R16, desc[UR10][R14.64] ;  /* 0x0000000a0e107981 */ /* 0x000ea8000c1e1b00 */
[----:B------:R-:W3:Y:S04]  /*0740*/  LDG.E.64 R18, desc[UR10][R14.64+0x8] ;  /* 0x0000080a0e127981 */ /* 0x000ee8000c1e1b00 */
[----:B------:R-:W4:Y:S04]  /*0750*/  LDG.E.64 R22, desc[UR10][R14.64+0x10] ;  /* 0x0000100a0e167981 */ /* 0x000f28000c1e1b00 */
[----:B------:R-:W5:Y:S04]  /*0760*/  LDG.E.64 R10, desc[UR10][R14.64+0x18] ;  /* 0x0000180a0e0a7981 */ /* 0x000f68000c1e1b00 */
[----:B------:R-:W5:Y:S04]  /*0770*/  LDG.E.64 R6, desc[UR10][R14.64+0x20] ;  /* 0x0000200a0e067981 */ /* 0x000f68000c1e1b00 */
[----:B0-----:R-:W5:Y:S04]  /*0780*/  LDG.E.64 R4, desc[UR10][R14.64+0x28] ;  /* 0x0000280a0e047981 */ /* 0x001f68000c1e1b00 */
[----:B------:R-:W5:Y:S04]  /*0790*/  LDG.E.64 R2, desc[UR10][R14.64+0x30] ;  /* 0x0000300a0e027981 */ /* 0x000f68000c1e1b00 */
[----:B------:R-:W5:Y:S01]  /*07a0*/  LDG.E.64 R12, desc[UR10][R14.64+0x38] ;  /* 0x0000380a0e0c7981 */ /* 0x000f62000c1e1b00 */
[----:B------:R-:W-:Y:S01]  /*07b0*/  VIADD R0, R0, 0x8 ;  /* 0x0000000800007836 */ /* 0x000fe20000000000 */
[----:B--2---:R-:W-:-:S08]  /*07c0*/  DADD R16, R8, R16 ;  /* 0x0000000008107229 */ /* 0x004fd00000000010 */
[----:B---3--:R-:W-:-:S08]  /*07d0*/  DADD R16, R16, R18 ;  /* 0x0000000010107229 */ /* 0x008fd00000000012 */
[----:B----4-:R-:W-:-:S08]  /*07e0*/  DADD R16, R16, R22 ;  /* 0x0000000010107229 */ /* 0x010fd00000000016 */
[----:B-----5:R-:W-:-:S08]  /*07f0*/  DADD R10, R16, R10 ;  /* 0x00000000100a7229 */ /* 0x020fd0000000000a */
[----:B------:R-:W-:-:S08]  /*0800*/  DADD R6, R10, R6 ;  /* 0x000000000a067229 */ /* 0x000fd00000000006 */
[----:B------:R-:W-:-:S08]  /*0810*/  DADD R4, R6, R4 ;  /* 0x0000000006047229 */ /* 0x000fd00000000004 */
[----:B------:R-:W-:-:S08]  /*0820*/  DADD R2, R4, R2 ;  /* 0x0000000004027229 */ /* 0x000fd00000000002 */
[----:B------:R-:W-:-:S11]  /*0830*/  DADD R8, R2, R12 ;  /* 0x0000000002087229 */ /* 0x000fd6000000000c */
.L_x_7:
[----:B------:R-:W-:Y:S05]  /*0840*/  BRA.U !UP1, `(.L_x_6) ;  /* 0x0000000109787547 */ /* 0x000fea000b800000 */
[----:B------:R-:W-:Y:S02]  /*0850*/  UISETP.GE.U32.AND UP0, UPT, UR6, 0x4, UPT ;  /* 0x000000040600788c */ /* 0x000fe4000bf06070 */
[----:B------:R-:W-:-:S04]  /*0860*/  ULOP3.LUT UR4, UR5, 0x3, URZ, 0xc0, !UPT ;  /* 0x0000000305047892 */ /* 0x000fc8000f8ec0ff */
[----:B------:R-:W-:-:S03]  /*0870*/  UISETP.NE.AND UP1, UPT, UR4, URZ, UPT ;  /* 0x000000ff0400728c */ /* 0x000fc6000bf25270 */
[----:B------:R-:W-:Y:S08]  /*0880*/  BRA.U !UP0, `(.L_x_8) ;  /* 0x00000001082c7547 */ /* 0x000ff0000b800000 */
[----:B0-----:R-:W0:Y:S02]  /*0890*/  LDC.64 R2, c[0x0][0x398] ;  /* 0x0000e600ff027b82 */ /* 0x001e240000000a00 */
[----:B0-----:R-:W-:-:S05]  /*08a0*/  IMAD.WIDE.U32 R2, R0, 0x8, R2 ;  /* 0x0000000800027825 */ /* 0x001fca00078e0002 */
[----:B------:R-:W2:Y:S04]  /*08b0*/  LDG.E.64 R4, desc[UR10][R2.64] ;  /* 0x0000000a02047981 */ /* 0x000ea8000c1e1b00 */
[----:B------:R-:W3:Y:S04]  /*08c0*/  LDG.E.64 R6, desc[UR10][R2.64+0x8] ;  /* 0x0000080a02067981 */ /* 0x000ee8000c1e1b00 */
[----:B------:R-:W4:Y:S04]  /*08d0*/  LDG.E.64 R10, desc[UR10][R2.64+0x10] ;  /* 0x0000100a020a7981 */ /* 0x000f28000c1e1b00 */
[----:B------:R-:W5:Y:S01]  /*08e0*/  LDG.E.64 R12, desc[UR10][R2.64+0x18] ;  /* 0x0000180a020c7981 */ /* 0x000f62000c1e1b00 */
[----:B------:R-:W-:Y:S01]  /*08f0*/  VIADD R0, R0, 0x4 ;  /* 0x0000000400007836 */ /* 0x000fe20000000000 */
[----:B--2---:R-:W-:-:S08]  /*0900*/  DADD R4, R8, R4 ;  /* 0x0000000008047229 */ /* 0x004fd00000000004 */
[----:B---3--:R-:W-:-:S08]  /*0910*/  DADD R4, R4, R6 ;  /* 0x0000000004047229 */ /* 0x008fd00000000006 */
[----:B----4-:R-:W-:-:S08]  /*0920*/  DADD R4, R4, R10 ;  /* 0x0000000004047229 */ /* 0x010fd0000000000a */
[----:B-----5:R-:W-:-:S11]  /*0930*/  DADD R8, R4, R12 ;  /* 0x0000000004087229 */ /* 0x020fd6000000000c */
.L_x_8:
[----:B------:R-:W-:Y:S05]  /*0940*/  BRA.U !UP1, `(.L_x_6) ;  /* 0x0000000109387547 */ /* 0x000fea000b800000 */
[----:B0-----:R-:W0:Y:S01]  /*0950*/  LDC.64 R2, c[0x0][0x398] ;  /* 0x0000e600ff027b82 */ /* 0x001e220000000a00 */
[----:B------:R-:W-:Y:S01]  /*0960*/  UIADD3 UR4, UPT, UPT, -UR4, URZ, URZ ;  /* 0x000000ff04047290 */ /* 0x000fe2000fffe1ff */
[----:B0-----:R-:W-:-:S04]  /*0970*/  IMAD.WIDE.U32 R2, R0, 0x8, R2 ;  /* 0x0000000800027825 */ /* 0x001fc800078e0002 */
[----:B------:R-:W-:Y:S02]  /*0980*/  IMAD.MOV.U32 R0, RZ, RZ, R2 ;  /* 0x000000ffff007224 */ /* 0x000fe400078e0002 */
[----:B------:R-:W-:-:S07]  /*0990*/  IMAD.MOV.U32 R5, RZ, RZ, R3 ;  /* 0x000000ffff057224 */ /* 0x000fce00078e0003 */
.L_x_9:
[----:B------:R-:W-:Y:S02]  /*09a0*/  IMAD.MOV.U32 R2, RZ, RZ, R0 ;  /* 0x000000ffff027224 */ /* 0x000fe400078e0000 */
[----:B------:R-:W-:-:S06]  /*09b0*/  IMAD.MOV.U32 R3, RZ, RZ, R5 ;  /* 0x000000ffff037224 */ /* 0x000fcc00078e0005 */
[----:B------:R-:W2:Y:S01]  /*09c0*/  LDG.E.64 R2, desc[UR10][R2.64] ;  /* 0x0000000a02027981 */ /* 0x000ea2000c1e1b00 */
[----:B------:R-:W-:Y:S01]  /*09d0*/  UIADD3 UR4, UPT, UPT, UR4, 0x1, URZ ;  /* 0x0000000104047890 */ /* 0x000fe2000fffe0ff */
[----:B------:R-:W-:-:S03]  /*09e0*/  IADD3 R0, P0, PT, R0, 0x8, RZ ;  /* 0x0000000800007810 */ /* 0x000fc60007f1e0ff */
[----:B------:R-:W-:Y:S02]  /*09f0*/  UISETP.NE.AND UP0, UPT, UR4, URZ, UPT ;  /* 0x000000ff0400728c */ /* 0x000fe4000bf05270 */
[----:B------:R-:W-:Y:S01]  /*0a00*/  IMAD.X R5, RZ, RZ, R5, P0 ;  /* 0x000000ffff057224 */ /* 0x000fe200000e0605 */
[----:B--2---:R-:W-:-:S06]  /*0a10*/  DADD R8, R2, R8 ;  /* 0x0000000002087229 */ /* 0x004fcc0000000008 */
[----:B------:R-:W-:Y:S05]  /*0a20*/  BRA.U UP0, `(.L_x_9) ;  /* 0xfffffffd00dc7547 */ /* 0x000fea000b83ffff */
.L_x_6:
[----:B------:R-:W1:Y:S01]  /*0a30*/  I2F.F64.U32 R20, R20 ;  /* 0x0000001400147312 */ /* 0x000e620000201800 */
[----:B0-----:R-:W-:Y:S01]  /*0a40*/  IMAD.MOV.U32 R2, RZ, RZ, 0x1 ;  /* 0x00000001ff027424 */ /* 0x001fe200078e00ff */
[----:B------:R-:W-:-:S06]  /*0a50*/  FSETP.GEU.AND P1, PT, |R9|, 6.5827683646048100446e-37, PT ;  /* 0x036000000900780b */ /* 0x000fcc0003f2e200 */
[----:B-1----:R-:W0:Y:S02]  /*0a60*/  MUFU.RCP64H R3, R21 ;  /* 0x0000001500037308 */ /* 0x002e240000001800 */
[----:B0-----:R-:W-:-:S08]  /*0a70*/  DFMA R4, -R20, R2, 1 ;  /* 0x3ff000001404742b */ /* 0x001fd00000000102 */
[----:B------:R-:W-:-:S08]  /*0a80*/  DFMA R4, R4, R4, R4 ;  /* 0x000000040404722b */ /* 0x000fd00000000004 */
[----:B------:R-:W-:-:S08]  /*0a90*/  DFMA R4, R2, R4, R2 ;  /* 0x000000040204722b */ /* 0x000fd00000000002 */
[----:B------:R-:W-:-:S08]  /*0aa0*/  DFMA R2, -R20, R4, 1 ;  /* 0x3ff000001402742b */ /* 0x000fd00000000104 */
[----:B------:R-:W-:-:S08]  /*0ab0*/  DFMA R2, R4, R2, R4 ;  /* 0x000000020402722b */ /* 0x000fd00000000004 */
[----:B------:R-:W-:-:S08]  /*0ac0*/  DMUL R4, R2, R8 ;  /* 0x0000000802047228 */ /* 0x000fd00000000000 */
[----:B------:R-:W-:-:S08]  /*0ad0*/  DFMA R6, -R20, R4, R8 ;  /* 0x000000041406722b */ /* 0x000fd00000000108 */
[----:B------:R-:W-:-:S10]  /*0ae0*/  DFMA R2, R2, R6, R4 ;  /* 0x000000060202722b */ /* 0x000fd40000000004 */
[----:B------:R-:W-:-:S05]  /*0af0*/  FFMA R0, RZ, R21, R3 ;  /* 0x00000015ff007223 */ /* 0x000fca0000000003 */
[----:B------:R-:W-:-:S13]  /*0b00*/  FSETP.GT.AND P0, PT, |R0|, 1.469367938527859385e-39, PT ;  /* 0x001000000000780b */ /* 0x000fda0003f04200 */
[----:B------:R-:W-:Y:S05]  /*0b10*/  @P0 BRA P1, `(.L_x_10) ;  /* 0x0000000000180947 */ /* 0x000fea0000800000 */
[----:B------:R-:W-:Y:S01]  /*0b20*/  IMAD.MOV.U32 R12, RZ, RZ, R8 ;  /* 0x000000ffff0c7224 */ /* 0x000fe200078e0008 */
[----:B------:R-:W-:Y:S01]  /*0b30*/  MOV R0, 0xb60 ;  /* 0x00000b6000007802 */ /* 0x000fe20000000f00 */
[----:B------:R-:W-:-:S07]  /*0b40*/  IMAD.MOV.U32 R13, RZ, RZ, R9 ;  /* 0x000000ffff0d7224 */ /* 0x000fce00078e0009 */
[----:B------:R-:W-:Y:S05]  /*0b50*/  CALL.REL.NOINC `($__internal_0_$__cuda_sm20_div_rn_f64_full) ;  /* 0x0000000000147944 */ /* 0x000fea0003c00000 */
[----:B------:R-:W-:Y:S02]  /*0b60*/  IMAD.MOV.U32 R2, RZ, RZ, R12 ;  /* 0x000000ffff027224 */ /* 0x000fe400078e000c */
[----:B------:R-:W-:-:S07]  /*0b70*/  IMAD.MOV.U32 R3, RZ, RZ, R13 ;  /* 0x000000ffff037224 */ /* 0x000fce00078e000d */
.L_x_10:
[----:B------:R-:W0:Y:S02]  /*0b80*/  LDC.64 R4, c[0x0][0x398] ;  /* 0x0000e600ff047b82 */ /* 0x000e240000000a00 */
[----:B0-----:R-:W-:Y:S01]  /*0b90*/  STG.E.64 desc[UR10][R4.64], R2 ;  /* 0x0000000204007986 */ /* 0x001fe2000c101b0a */
[----:B------:R-:W-:Y:S05]  /*0ba0*/  EXIT ;  /* 0x000000000000794d */ /* 0x000fea0003800000 */
        .weak           $__internal_0_$__cuda_sm20_div_rn_f64_full
        .type           $__internal_0_$__cuda_sm20_div_rn_f64_full,@function
        .size           $__internal_0_$__cuda_sm20_div_rn_f64_full,(.L_x_35 - $__internal_0_$__cuda_sm20_div_rn_f64_full)
$__internal_0_$__cuda_sm20_div_rn_f64_full:
[C---:B------:R-:W-:Y:S01]  /*0bb0*/  FSETP.GEU.AND P0, PT, |R21|.reuse, 1.469367938527859385e-39, PT ;  /* 0x001000001500780b */ /* 0x040fe20003f0e200 */
[--C-:B------:R-:W-:Y:S01]  /*0bc0*/  IMAD.MOV.U32 R4, RZ, RZ, R20.reuse ;  /* 0x000000ffff047224 */ /* 0x100fe200078e0014 */
[C---:B------:R-:W-:Y:S01]  /*0bd0*/  LOP3.LUT R2, R21.reuse, 0x800fffff, RZ, 0xc0, !PT ;  /* 0x800fffff15027812 */ /* 0x040fe200078ec0ff */
[----:B------:R-:W-:Y:S01]  /*0be0*/  IMAD.MOV.U32 R5, RZ, RZ, R21 ;  /* 0x000000ffff057224 */ /* 0x000fe200078e0015 */
[----:B------:R-:W-:Y:S01]  /*0bf0*/  LOP3.LUT R21, R21, 0x7ff00000, RZ, 0xc0, !PT ;  /* 0x7ff0000015157812 */ /* 0x000fe200078ec0ff */
[----:B------:R-:W-:Y:S01]  /*0c00*/  IMAD.MOV.U32 R6, RZ, RZ, 0x1 ;  /* 0x00000001ff067424 */ /* 0x000fe200078e00ff */
[----:B------:R-:W-:Y:S01]  /*0c10*/  LOP3.LUT R3, R2, 0x3ff00000, RZ, 0xfc, !PT ;  /* 0x3ff0000002037812 */ /* 0x000fe200078efcff */
[----:B------:R-:W-:-:S06]  /*0c20*/  IMAD.MOV.U32 R2, RZ, RZ, R20 ;  /* 0x000000ffff027224 */ /* 0x000fcc00078e0014 */
[----:B------:R-:W-:-:S06]  /*0c30*/  @!P0 DMUL R2, R4, 8.98846567431157953865e+307 ;  /* 0x7fe0000004028828 */ /* 0x000fcc0000000000 */
[----:B------:R-:W0:Y:S02]  /*0c40*/  MUFU.RCP64H R7, R3 ;  /* 0x0000000300077308 */ /* 0x000e240000001800 */
[----:B0-----:R-:W-:-:S08]  /*0c50*/  DFMA R8, R6, -R2, 1 ;  /* 0x3ff000000608742b */ /* 0x001fd00000000802 */
[----:B------:R-:W-:-:S08]  /*0c60*/  DFMA R8, R8, R8, R8 ;  /* 0x000000080808722b */ /* 0x000fd00000000008 */
[----:B------:R-:W-:Y:S01]  /*0c70*/  DFMA R10, R6, R8, R6 ;  /* 0x00000008060a722b */ /* 0x000fe20000000006 */
[----:B------:R-:W-:Y:S02]  /*0c80*/  IMAD.MOV.U32 R7, RZ, RZ, R13 ;  /* 0x000000ffff077224 */ /* 0x000fe400078e000d */
[----:B------:R-:W-:Y:S02]  /*0c90*/  IMAD.MOV.U32 R6, RZ, RZ, R12 ;  /* 0x000000ffff067224 */ /* 0x000fe400078e000c */
[----:B------:R-:W-:Y:S01]  /*0ca0*/  IMAD.MOV.U32 R13, RZ, RZ, 0x1ca00000 ;  /* 0x1ca00000ff0d7424 */ /* 0x000fe200078e00ff */
[----:B------:R-:W-:Y:S02]  /*0cb0*/  LOP3.LUT R12, R7, 0x7ff00000, RZ, 0xc0, !PT ;  /* 0x7ff00000070c7812 */ /* 0x000fe400078ec0ff */
[----:B------:R-:W-:Y:S01]  /*0cc0*/  DFMA R14, R10, -R2, 1 ;  /* 0x3ff000000a0e742b */ /* 0x000fe20000000802 */
[----:B------:R-:W-:Y:S01]  /*0cd0*/  IMAD.MOV.U32 R8, RZ, RZ, R6 ;  /* 0x000000ffff087224 */ /* 0x000fe200078e0006 */
[----:B------:R-:W-:Y:S01]  /*0ce0*/  ISETP.GE.U32.AND P1, PT, R12, R21, PT ;  /* 0x000000150c00720c */ /* 0x000fe20003f26070 */
[----:B------:R-:W-:-:S03]  /*0cf0*/  IMAD.MOV.U32 R18, RZ, RZ, R12 ;  /* 0x000000ffff127224 */ /* 0x000fc600078e000c */
[----:B------:R-:W-:Y:S02]  /*0d00*/  SEL R9, R13, 0x63400000, !P1 ;  /* 0x634000000d097807 */ /* 0x000fe40004800000 */
[----:B------:R-:W-:Y:S01]  /*0d10*/  DFMA R10, R10, R14, R10 ;  /* 0x0000000e0a0a722b */ /* 0x000fe2000000000a */
[----:B------:R-:W-:Y:S02]  /*0d20*/  FSETP.GEU.AND P1, PT, |R7|, 1.469367938527859385e-39, PT ;  /* 0x001000000700780b */ /* 0x000fe40003f2e200 */
[----:B------:R-:W-:-:S11]  /*0d30*/  LOP3.LUT R9, R9, 0x800fffff, R7, 0xf8, !PT ;  /* 0x800fffff09097812 */ /* 0x000fd600078ef807 */
[----:B------:R-:W-:Y:S05]  /*0d40*/  @P1 BRA `(.L_x_11) ;  /* 0x0000000000201947 */ /* 0x000fea0003800000 */
[----:B------:R-:W-:Y:S01]  /*0d50*/  LOP3.LUT R15, R5, 0x7ff00000, RZ, 0xc0, !PT ;  /* 0x7ff00000050f7812 */ /* 0x000fe200078ec0ff */
[----:B------:R-:W-:-:S03]  /*0d60*/  IMAD.MOV.U32 R14, RZ, RZ, RZ ;  /* 0x000000ffff0e7224 */ /* 0x000fc600078e00ff */
[----:B------:R-:W-:-:S04]  /*0d70*/  ISETP.GE.U32.AND P1, PT, R12, R15, PT ;  /* 0x0000000f0c00720c */ /* 0x000fc80003f26070 */
[----:B------:R-:W-:-:S04]  /*0d80*/  SEL R15, R13, 0x63400000, !P1 ;  /* 0x634000000d0f7807 */ /* 0x000fc80004800000 */
[----:B------:R-:W-:-:S04]  /*0d90*/  LOP3.LUT R15, R15, 0x80000000, R7, 0xf8, !PT ;  /* 0x800000000f0f7812 */ /* 0x000fc800078ef807 */
[----:B------:R-:W-:-:S06]  /*0da0*/  LOP3.LUT R15, R15, 0x100000, RZ, 0xfc, !PT ;  /* 0x001000000f0f7812 */ /* 0x000fcc00078efcff */
[----:B------:R-:W-:-:S10]  /*0db0*/  DFMA R8, R8, 2, -R14 ;  /* 0x400000000808782b */ /* 0x000fd4000000080e */
[----:B------:R-:W-:-:S07]  /*0dc0*/  LOP3.LUT R18, R9, 0x7ff00000, RZ, 0xc0, !PT ;  /* 0x7ff0000009127812 */ /* 0x000fce00078ec0ff */
.L_x_11:
[----:B------:R-:W-:Y:S01]  /*0dd0*/  @!P0 LOP3.LUT R21, R3, 0x7ff00000, RZ, 0xc0, !PT ;  /* 0x7ff0000003158812 */ /* 0x000fe200078ec0ff */
[----:B------:R-:W-:Y:S01]  /*0de0*/  VIADD R19, R18, 0xffffffff ;  /* 0xffffffff12137836 */ /* 0x000fe20000000000 */
[----:B------:R-:W-:-:S03]  /*0df0*/  DMUL R14, R10, R8 ;  /* 0x000000080a0e7228 */ /* 0x000fc60000000000 */
[----:B------:R-:W-:Y:S01]  /*0e00*/  VIADD R20, R21, 0xffffffff ;  /* 0xffffffff15147836 */ /* 0x000fe20000000000 */
[----:B------:R-:W-:-:S04]  /*0e10*/  ISETP.GT.U32.AND P0, PT, R19, 0x7feffffe, PT ;  /* 0x7feffffe1300780c */ /* 0x000fc80003f04070 */
[----:B------:R-:W-:Y:S01]  /*0e20*/  ISETP.GT.U32.OR P0, PT, R20, 0x7feffffe, P0 ;  /* 0x7feffffe1400780c */ /* 0x000fe20000704470 */
[----:B------:R-:W-:-:S08]  /*0e30*/  DFMA R16, R14, -R2, R8 ;  /* 0x800000020e10722b */ /* 0x000fd00000000008 */
[----:B------:R-:W-:-:S04]  /*0e40*/  DFMA R10, R10, R16, R14 ;  /* 0x000000100a0a722b */ /* 0x000fc8000000000e */
[----:B------:R-:W-:Y:S07]  /*0e50*/  @P0 BRA `(.L_x_12) ;  /* 0x00000000006c0947 */ /* 0x000fee0003800000 */
[----:B------:R-:W-:-:S04]  /*0e60*/  LOP3.LUT R7, R5, 0x7ff00000, RZ, 0xc0, !PT ;  /* 0x7ff0000005077812 */ /* 0x000fc800078ec0ff */
[CC--:B------:R-:W-:Y:S02]  /*0e70*/  VIADDMNMX R6, R12.reuse, -R7.reuse, 0xb9600000, !PT ;  /* 0xb96000000c067446 */ /* 0x0c0fe40007800907 */
[----:B------:R-:W-:Y:S02]  /*0e80*/  ISETP.GE.U32.AND P0, PT, R12, R7, PT ;  /* 0x000000070c00720c */ /* 0x000fe40003f06070 */
[----:B------:R-:W-:Y:S02]  /*0e90*/  VIMNMX R6, PT, PT, R6, 0x46a00000, PT ;  /* 0x46a0000006067848 */ /* 0x000fe40003fe0100 */
[----:B------:R-:W-:-:S05]  /*0ea0*/  SEL R13, R13, 0x63400000, !P0 ;  /* 0x634000000d0d7807 */ /* 0x000fca0004000000 */
[----:B------:R-:W-:Y:S02]  /*0eb0*/  IMAD.IADD R14, R6, 0x1, -R13 ;  /* 0x00000001060e7824 */ /* 0x000fe400078e0a0d */
[----:B------:R-:W-:Y:S02]  /*0ec0*/  IMAD.MOV.U32 R6, RZ, RZ, RZ ;  /* 0x000000ffff067224 */ /* 0x000fe400078e00ff */
[----:B------:R-:W-:-:S06]  /*0ed0*/  VIADD R7, R14, 0x7fe00000 ;  /* 0x7fe000000e077836 */ /* 0x000fcc0000000000 */
[----:B------:R-:W-:-:S10]  /*0ee0*/  DMUL R12, R10, R6 ;  /* 0x000000060a0c7228 */ /* 0x000fd40000000000 */
[----:B------:R-:W-:-:S13]  /*0ef0*/  FSETP.GTU.AND P0, PT, |R13|, 1.469367938527859385e-39, PT ;  /* 0x001000000d00780b */ /* 0x000fda0003f0c200 */
[----:B------:R-:W-:Y:S05]  /*0f00*/  @P0 BRA `(.L_x_13) ;  /* 0x0000000000940947 */ /* 0x000fea0003800000 */
[----:B------:R-:W-:Y:S01]  /*0f10*/  DFMA R2, R10, -R2, R8 ;  /* 0x800000020a02722b */ /* 0x000fe20000000008 */
[----:B------:R-:W-:-:S09]  /*0f20*/  IMAD.MOV.U32 R6, RZ, RZ, RZ ;  /* 0x000000ffff067224 */ /* 0x000fd200078e00ff */
[C---:B------:R-:W-:Y:S02]  /*0f30*/  FSETP.NEU.AND P0, PT, R3.reuse, RZ, PT ;  /* 0x000000ff0300720b */ /* 0x040fe40003f0d000 */
[----:B------:R-:W-:-:S04]  /*0f40*/  LOP3.LUT R5, R3, 0x80000000, R5, 0x48, !PT ;  /* 0x8000000003057812 */ /* 0x000fc800078e4805 */
[----:B------:R-:W-:-:S07]  /*0f50*/  LOP3.LUT R7, R5, R7, RZ, 0xfc, !PT ;  /* 0x0000000705077212 */ /* 0x000fce00078efcff */
[----:B------:R-:W-:Y:S05]  /*0f60*/  @!P0 BRA `(.L_x_13) ;  /* 0x00000000007c8947 */ /* 0x000fea0003800000 */
[----:B------:R-:W-:Y:S01]  /*0f70*/  IMAD.MOV R3, RZ, RZ, -R14 ;  /* 0x000000ffff037224 */ /* 0x000fe200078e0a0e */
[----:B------:R-:W-:Y:S01]  /*0f80*/  DMUL.RP R6, R10, R6 ;  /* 0x000000060a067228 */ /* 0x000fe20000008000 */
[----:B------:R-:W-:-:S06]  /*0f90*/  IMAD.MOV.U32 R2, RZ, RZ, RZ ;  /* 0x000000ffff027224 */ /* 0x000fcc00078e00ff */
[----:B------:R-:W-:-:S03]  /*0fa0*/  DFMA R2, R12, -R2, R10 ;  /* 0x800000020c02722b */ /* 0x000fc6000000000a */
[----:B------:R-:W-:-:S03]  /*0fb0*/  LOP3.LUT R5, R7, R5, RZ, 0x3c, !PT ;  /* 0x0000000507057212 */ /* 0x000fc600078e3cff */
[----:B------:R-:W-:-:S04]  /*0fc0*/  IADD3 R2, PT, PT, -R14, -0x43300000, RZ ;  /* 0xbcd000000e027810 */ /* 0x000fc80007ffe1ff */
[----:B------:R-:W-:-:S04]  /*0fd0*/  FSETP.NEU.AND P0, PT, |R3|, R2, PT ;  /* 0x000000020300720b */ /* 0x000fc80003f0d200 */
[----:B------:R-:W-:Y:S02]  /*0fe0*/  FSEL R12, R6, R12, !P0 ;  /* 0x0000000c060c7208 */ /* 0x000fe40004000000 */
[----:B------:R-:W-:Y:S01]  /*0ff0*/  FSEL R13, R5, R13, !P0 ;  /* 0x0000000d050d7208 */ /* 0x000fe20004000000 */
[----:B------:R-:W-:Y:S06]  /*1000*/  BRA `(.L_x_13) ;  /* 0x0000000000547947 */ /* 0x000fec0003800000 */
.L_x_12:
[----:B------:R-:W-:-:S14]  /*1010*/  DSETP.NAN.AND P0, PT, R6, R6, PT ;  /* 0x000000060600722a */ /* 0x000fdc0003f08000 */
[----:B------:R-:W-:Y:S05]  /*1020*/  @P0 BRA `(.L_x_14) ;  /* 0x0000000000440947 */ /* 0x000fea0003800000 */
[----:B------:R-:W-:-:S14]  /*1030*/  DSETP.NAN.AND P0, PT, R4, R4, PT ;  /* 0x000000040400722a */ /* 0x000fdc0003f08000 */
[----:B------:R-:W-:Y:S05]  /*1040*/  @P0 BRA `(.L_x_15) ;  /* 0x0000000000300947 */ /* 0x000fea0003800000 */
[----:B------:R-:W-:Y:S01]  /*1050*/  ISETP.NE.AND P0, PT, R18, R21, PT ;  /* 0x000000151200720c */ /* 0x000fe20003f05270 */
[----:B------:R-:W-:Y:S02]  /*1060*/  IMAD.MOV.U32 R12, RZ, RZ, 0x0 ;  /* 0x00000000ff0c7424 */ /* 0x000fe400078e00ff */
[----:B------:R-:W-:-:S10]  /*1070*/  IMAD.MOV.U32 R13, RZ, RZ, -0x80000 ;  /* 0xfff80000ff0d7424 */ /* 0x000fd400078e00ff */
[----:B------:R-:W-:Y:S05]  /*1080*/  @!P0 BRA `(.L_x_13) ;  /* 0x0000000000348947 */ /* 0x000fea0003800000 */
[----:B------:R-:W-:Y:S02]  /*1090*/  ISETP.NE.AND P0, PT, R18, 0x7ff00000, PT ;  /* 0x7ff000001200780c */ /* 0x000fe40003f05270 */
[----:B------:R-:W-:Y:S02]  /*10a0*/  LOP3.LUT R13, R7, 0x80000000, R5, 0x48, !PT ;  /* 0x80000000070d7812 */ /* 0x000fe400078e4805 */
[----:B------:R-:W-:-:S13]  /*10b0*/  ISETP.EQ.OR P0, PT, R21, RZ, !P0 ;  /* 0x000000ff1500720c */ /* 0x000fda0004702670 */
[----:B------:R-:W-:Y:S01]  /*10c0*/  @P0 LOP3.LUT R2, R13, 0x7ff00000, RZ, 0xfc, !PT ;  /* 0x7ff000000d020812 */ /* 0x000fe200078efcff */
[----:B------:R-:W-:Y:S02]  /*10d0*/  @!P0 IMAD.MOV.U32 R12, RZ, RZ, RZ ;  /* 0x000000ffff0c8224 */ /* 0x000fe400078e00ff */
[----:B------:R-:W-:Y:S02]  /*10e0*/  @P0 IMAD.MOV.U32 R12, RZ, RZ, RZ ;  /* 0x000000ffff0c0224 */ /* 0x000fe400078e00ff */
[----:B------:R-:W-:Y:S01]  /*10f0*/  @P0 IMAD.MOV.U32 R13, RZ, RZ, R2 ;  /* 0x000000ffff0d0224 */ /* 0x000fe200078e0002 */
[----:B------:R-:W-:Y:S06]  /*1100*/  BRA `(.L_x_13) ;  /* 0x0000000000147947 */ /* 0x000fec0003800000 */
.L_x_15:
[----:B------:R-:W-:Y:S01]  /*1110*/  LOP3.LUT R13, R5, 0x80000, RZ, 0xfc, !PT ;  /* 0x00080000050d7812 */ /* 0x000fe200078efcff */
[----:B------:R-:W-:Y:S01]  /*1120*/  IMAD.MOV.U32 R12, RZ, RZ, R4 ;  /* 0x000000ffff0c7224 */ /* 0x000fe200078e0004 */
[----:B------:R-:W-:Y:S06]  /*1130*/  BRA `(.L_x_13) ;  /* 0x0000000000087947 */ /* 0x000fec0003800000 */
.L_x_14:
[----:B------:R-:W-:Y:S01]  /*1140*/  LOP3.LUT R13, R7, 0x80000, RZ, 0xfc, !PT ;  /* 0x00080000070d7812 */ /* 0x000fe200078efcff */
[----:B------:R-:W-:-:S07]  /*1150*/  IMAD.MOV.U32 R12, RZ, RZ, R6 ;  /* 0x000000ffff0c7224 */ /* 0x000fce00078e0006 */
.L_x_13:
[----:B------:R-:W-:Y:S02]  /*1160*/  IMAD.MOV.U32 R2, RZ, RZ, R0 ;  /* 0x000000ffff027224 */ /* 0x000fe400078e0000 */
[----:B------:R-:W-:-:S04]  /*1170*/  IMAD.MOV.U32 R3, RZ, RZ, 0x0 ;  /* 0x00000000ff037424 */ /* 0x000fc800078e00ff */
[----:B------:R-:W-:Y:S05]  /*1180*/  RET.REL.NODEC R2 `(_Z11calculateR2PbPdPiS0_) ;  /* 0xffffffec029c7950 */ /* 0x000fea0003c3ffff */
.L_x_16:
[----:B------:R-:W-:-:S00]  /*1190*/  BRA `(.L_x_16) ;  /* 0xfffffffc00fc7947 */ /* 0x000fc0000383ffff */
[----:B------:R-:W-:-:S00]  /*11a0*/  NOP ;  /* 0x0000000000007918 */ /* 0x000fc00000000000 */
        /* <DEDUP_REMOVED lines=13> */
.L_x_35:


//--------------------- .text._Z9checkZeroPiPb    --------------------------
	.section	.text._Z9checkZeroPiPb,"ax",@progbits
	.align	128
        .global         _Z9checkZeroPiPb
        .type           _Z9checkZeroPiPb,@function
        .size           _Z9checkZeroPiPb,(.L_x_38 - _Z9checkZeroPiPb)
        .other          _Z9checkZeroPiPb,@"STO_CUDA_ENTRY STV_DEFAULT"
_Z9checkZeroPiPb:
.text._Z9checkZeroPiPb:
[----:B------:R-:W-:Y:S08]  /*0000*/  LDC R1, c[0x0][0x37c] ;  /* 0x0000df00ff017b82 */ /* 0x000ff00000000800 */
[----:B------:R-:W0:Y:S01]  /*0010*/  LDC.64 R2, c[0x0][0x380] ;  /* 0x0000e000ff027b82 */ /* 0x000e220000000a00 */
[----:B------:R-:W0:Y:S02]  /*0020*/  LDCU.64 UR4, c[0x0][0x358] ;  /* 0x00006b00ff0477ac */ /* 0x000e240008000a00 */
[----:B0-----:R-:W2:Y:S02]  /*0030*/  LDG.E R2, desc[UR4][R2.64] ;  /* 0x0000000402027981 */ /* 0x001ea4000c1e1900 */
[----:B--2---:R-:W-:-:S13]  /*0040*/  ISETP.NE.AND P0, PT, R2, RZ, PT ;  /* 0x000000ff0200720c */ /* 0x004fda0003f05270 */
[----:B------:R-:W-:Y:S05]  /*0050*/  @P0 EXIT ;  /* 0x000000000000094d */ /* 0x000fea0003800000 */
[----:B------:R-:W0:Y:S01]  /*0060*/  LDC.64 R2, c[0x0][0x388] ;  /* 0x0000e200ff027b82 */ /* 0x000e220000000a00 */
[----:B------:R-:W-:-:S05]  /*0070*/  HFMA2 R0, -RZ, RZ, 0, 5.9604644775390625e-08 ;  /* 0x00000001ff007431 */ /* 0x000fca00000001ff */
[----:B0-----:R-:W-:Y:S01]  /*0080*/  STG.E.U8 desc[UR4][R2.64], R0 ;  /* 0x0000000002007986 */ /* 0x001fe2000c101104 */
[----:B------:R-:W-:Y:S05]  /*0090*/  EXIT ;  /* 0x000000000000794d */ /* 0x000fea0003800000 */
.L_x_17:
        /* <DEDUP_REMOVED lines=14> */
.L_x_38:


//--------------------- .text._Z12countLatticePbPiS0_ --------------------------
	.section	.text._Z12countLatticePbPiS0_,"ax",@progbits
	.align	128
        .global         _Z12countLatticePbPiS0_
        .type           _Z12countLatticePbPiS0_,@function
        .size           _Z12countLatticePbPiS0_,(.L_x_39 - _Z12countLatticePbPiS0_)
        .other          _Z12countLatticePbPiS0_,@"STO_CUDA_ENTRY STV_DEFAULT"
_Z12countLatticePbPiS0_:
.text._Z12countLatticePbPiS0_:
[----:B------:R-:W-:Y:S01]  /*0000*/  LDC R1, c[0x0][0x37c] ;  /* 0x0000df00ff017b82 */ /* 0x000fe20000000800 */
[----:B------:R-:W0:Y:S07]  /*0010*/  S2R R7, SR_TID.X ;  /* 0x0000000000077919 */ /* 0x000e2e0000002100 */
[----:B------:R-:W0:Y:S01]  /*0020*/  S2UR UR4, SR_CTAID.X ;  /* 0x00000000000479c3 */ /* 0x000e220000002500 */
[----:B------:R-:W1:Y:S07]  /*0030*/  LDCU.64 UR6, c[0x0][0x358] ;  /* 0x00006b00ff0677ac */ /* 0x000e6e0008000a00 */
[----:B------:R-:W0:Y:S02]  /*0040*/  LDC R4, c[0x0][0x360] ;  /* 0x0000d800ff047b82 */ /* 0x000e240000000800 */
[----:B0-----:R-:W-:-:S05]  /*0050*/  IMAD R0, R4, UR4, R7 ;  /* 0x0000000404007c24 */ /* 0x001fca000f8e0207 */
[----:B------:R-:W-:-:S13]  /*0060*/  ISETP.GT.AND P1, PT, R0, 0xfffff, PT ;  /* 0x000fffff0000780c */ /* 0x000fda0003f24270 */
[----:B------:R-:W0:Y:S02]  /*0070*/  @!P1 LDC.64 R2, c[0x0][0x380] ;  /* 0x0000e000ff029b82 */ /* 0x000e240000000a00 */
[----:B0-----:R-:W-:-:S04]  /*0080*/  @!P1 IADD3 R2, P0, PT, R0, R2, RZ ;  /* 0x0000000200029210 */ /* 0x001fc80007f1e0ff */
[----:B------:R-:W-:-:S05]  /*0090*/  @!P1 LEA.HI.X.SX32 R3, R0, R3, 0x1, P0 ;  /* 0x0000000300039211 */ /* 0x000fca00000f0eff */
[----:B-1----:R-:W2:Y:S01]  /*00a0*/  @!P1 LDG.E.U8 R2, desc[UR6][R2.64] ;  /* 0x0000000602029981 */ /* 0x002ea2000c1e1100 */
[----:B------:R-:W0:Y:S01]  /*00b0*/  S2UR UR5, SR_CgaCtaId ;  /* 0x00000000000579c3 */ /* 0x000e220000008800 */
[----:B------:R-:W-:Y:S01]  /*00c0*/  UMOV UR4, 0x400 ;  /* 0x0000040000047882 */ /* 0x000fe20000000000 */
[----:B------:R-:W-:Y:S01]  /*00d0*/  ISETP.GE.U32.AND P3, PT, R4, 0x2, PT ;  /* 0x000000020400780c */ /* 0x000fe20003f66070 */
[----:B------:R-:W-:Y:S01]  /*00e0*/  IMAD.MOV.U32 R0, RZ, RZ, RZ ;  /* 0x000000ffff007224 */ /* 0x000fe200078e00ff */
[----:B------:R-:W-:Y:S01]  /*00f0*/  ISETP.NE.AND P0, PT, R7, RZ, PT ;  /* 0x000000ff0700720c */ /* 0x000fe20003f05270 */
[----:B0-----:R-:W-:-:S06]  /*0100*/  ULEA UR4, UR5, UR4, 0x18 ;  /* 0x0000000405047291 */ /* 0x001fcc000f8ec0ff */
[----:B------:R-:W-:Y:S02]  /*0110*/  LEA R5, R7, UR4, 0x2 ;  /* 0x0000000407057c11 */ /* 0x000fe4000f8e10ff */
[----:B--2---:R-:W-:-:S04]  /*0120*/  @!P1 ISETP.NE.AND P2, PT, R2, RZ, PT ;  /* 0x000000ff0200920c */ /* 0x004fc80003f45270 */
[----:B------:R-:W-:-:S05]  /*0130*/  @!P1 SEL R0, RZ, 0x1, !P2 ;  /* 0x00000001ff009807 */ /* 0x000fca0005000000 */
[----:B------:R0:W-:Y:S01]  /*0140*/  STS [R5], R0 ;  /* 0x0000000005007388 */ /* 0x0001e20000000800 */
[----:B------:R-:W-:Y:S06]  /*0150*/  BAR.SYNC.DEFER_BLOCKING 0x0 ;  /* 0x0000000000007b1d */ /* 0x000fec0000010000 */
[----:B------:R-:W-:Y:S05]  /*0160*/  @!P3 BRA `(.L_x_18) ;  /* 0x00000000002cb947 */ /* 0x000fea0003800000 */
.L_x_19:
[----:B------:R-:W-:-:S04]  /*0170*/  SHF.R.U32.HI R6, RZ, 0x1, R4 ;  /* 0x00000001ff067819 */ /* 0x000fc80000011604 */
[----:B------:R-:W-:-:S13]  /*0180*/  ISETP.GE.U32.AND P1, PT, R7, R6, PT ;  /* 0x000000060700720c */ /* 0x000fda0003f26070 */
[----:B0-----:R-:W-:Y:S01]  /*0190*/  @!P1 IMAD R0, R6, 0x4, R5 ;  /* 0x0000000406009824 */ /* 0x001fe200078e0205 */
[----:B------:R-:W-:Y:S05]  /*01a0*/  @!P1 LDS R3, [R5] ;  /* 0x0000000005039984 */ /* 0x000fea0000000800 */
[----:B------:R-:W0:Y:S02]  /*01b0*/  @!P1 LDS R0, [R0] ;  /* 0x0000000000009984 */ /* 0x000e240000000800 */
[----:B0-----:R-:W-:-:S05]  /*01c0*/  @!P1 IMAD.IADD R2, R0, 0x1, R3 ;  /* 0x0000000100029824 */ /* 0x001fca00078e0203 */
[----:B------:R1:W-:Y:S01]  /*01d0*/  @!P1 STS [R5], R2 ;  /* 0x0000000205009388 */ /* 0x0003e20000000800 */
[----:B------:R-:W-:Y:S01]  /*01e0*/  BAR.SYNC.DEFER_BLOCKING 0x0 ;  /* 0x0000000000007b1d */ /* 0x000fe20000010000 */
[----:B------:R-:W-:Y:S01]  /*01f0*/  ISETP.GT.U32.AND P1, PT, R4, 0x3, PT ;  /* 0x000000030400780c */ /* 0x000fe20003f24070 */
[----:B------:R-:W-:-:S12]  /*0200*/  IMAD.MOV.U32 R4, RZ, RZ, R6 ;  /* 0x000000ffff047224 */ /* 0x000fd800078e0006 */
[----:B-1----:R-:W-:Y:S05]  /*0210*/  @P1 BRA `(.L_x_19) ;  /* 0xfffffffc00d41947 */ /* 0x002fea000383ffff */
.L_x_18:
[----:B------:R-:W-:Y:S05]  /*0220*/  @P0 EXIT ;  /* 0x000000000000094d */ /* 0x000fea0003800000 */
[----:B------:R-:W1:Y:S01]  /*0230*/  S2UR UR5, SR_CgaCtaId ;  /* 0x00000000000579c3 */ /* 0x000e620000008800 */
[----:B------:R-:W-:-:S07]  /*0240*/  UMOV UR4, 0x400 ;  /* 0x0000040000047882 */ /* 0x000fce0000000000 */
[----:B------:R-:W2:Y:S08]  /*0250*/  LDC.64 R2, c[0x0][0x388] ;  /* 0x0000e200ff027b82 */ /* 0x000eb00000000a00 */
[----:B0-----:R-:W0:Y:S01]  /*0260*/  LDC.64 R4, c[0x0][0x390] ;  /* 0x0000e400ff047b82 */ /* 0x001e220000000a00 */
[----:B-1----:R-:W-:-:S09]  /*0270*/  ULEA UR4, UR5, UR4, 0x18 ;  /* 0x0000000405047291 */ /* 0x002fd2000f8ec0ff */
[----:B------:R-:W2:Y:S04]  /*0280*/  LDS R7, [UR4] ;  /* 0x00000004ff077984 */ /* 0x000ea80008000800 */
[----:B--2---:R-:W-:Y:S04]  /*0290*/  REDG.E.ADD.STRONG.GPU desc[UR6][R2.64], R7 ;  /* 0x000000070200798e */ /* 0x004fe8000c12e106 */
[----:B0-----:R-:W-:Y:S01]  /*02a0*/  REDG.E.ADD.STRONG.GPU desc[UR6][R4.64], R7 ;  /* 0x000000070400798e */ /* 0x001fe2000c12e106 */
[----:B------:R-:W-:Y:S05]  /*02b0*/  EXIT ;  /* 0x000000000000794d */ /* 0x000fea0003800000 */
.L_x_20:
        /* <DEDUP_REMOVED lines=12> */
.L_x_39:


//--------------------- .text._Z12updateKernelPbS_P17curandStateXORWOW --------------------------
	.section	.text._Z12updateKernelPbS_P17curandStateXORWOW,"ax",@progbits
	.align	128
        .global         _Z12updateKernelPbS_P17curandStateXORWOW
        .type           _Z12updateKernelPbS_P17curandStateXORWOW,@function
        .size           _Z12updateKernelPbS_P17curandStateXORWOW,(.L_x_36 - _Z12updateKernelPbS_P17curandStateXORWOW)
        .other          _Z12updateKernelPbS_P17curandStateXORWOW,@"STO_CUDA_ENTRY STV_DEFAULT"
_Z12updateKernelPbS_P17curandStateXORWOW:
.text._Z12updateKernelPbS_P17curandStateXORWOW:
[----:B------:R-:W-:Y:S01]  /*0000*/  LDC R1, c[0x0][0x37c] ;  /* 0x0000df00ff017b82 */ /* 0x000fe20000000800 */
[----:B------:R-:W0:Y:S07]  /*0010*/  S2R R3, SR_TID.X ;  /* 0x0000000000037919 */ /* 0x000e2e0000002100 */
[----:B------:R-:W0:Y:S01]  /*0020*/  S2UR UR4, SR_CTAID.X ;  /* 0x00000000000479c3 */ /* 0x000e220000002500 */
[----:B------:R-:W1:Y:S01]  /*0030*/  LDCU.64 UR8, c[0x0][0x380] ;  /* 0x00007000ff0877ac */ /* 0x000e620008000a00 */
[----:B------:R-:W2:Y:S06]  /*0040*/  S2R R6, SR_TID.Y ;  /* 0x0000000000067919 */ /* 0x000eac0000002200 */
[----:B------:R-:W0:Y:S08]  /*0050*/  LDC R2, c[0x0][0x360] ;  /* 0x0000d800ff027b82 */ /* 0x000e300000000800 */
[----:B------:R-:W2:Y:S08]  /*0060*/  S2UR UR5, SR_CTAID.Y ;  /* 0x00000000000579c3 */ /* 0x000eb00000002600 */
[----:B------:R-:W2:Y:S01]  /*0070*/  LDC R37, c[0x0][0x364] ;  /* 0x0000d900ff257b82 */ /* 0x000ea20000000800 */
[----:B0-----:R-:W-:-:S04]  /*0080*/  IMAD R0, R2, UR4, R3 ;  /* 0x0000000402007c24 */ /* 0x001fc8000f8e0203 */
[C---:B------:R-:W-:Y:S02]  /*0090*/  VIADD R7, R0.reuse, 0x401 ;  /* 0x0000040100077836 */ /* 0x040fe40000000000 */
[----:B------:R-:W-:-:S03]  /*00a0*/  VIADD R3, R0, 0x3ff ;  /* 0x000003ff00037836 */ /* 0x000fc60000000000 */
[----:B------:R-:W-:Y:S01]  /*00b0*/  SHF.R.S32.HI R4, RZ, 0x1f, R7 ;  /* 0x0000001fff047819 */ /* 0x000fe20000011407 */
[----:B--2---:R-:W-:-:S03]  /*00c0*/  IMAD R37, R37, UR5, R6 ;  /* 0x0000000525257c24 */ /* 0x004fc6000f8e0206 */
[----:B------:R-:W-:Y:S01]  /*00d0*/  LEA.HI R6, R4, R7, RZ, 0xa ;  /* 0x0000000704067211 */ /* 0x000fe200078f50ff */
[----:B------:R-:W0:Y:S01]  /*00e0*/  LDCU.64 UR4, c[0x0][0x358] ;  /* 0x00006b00ff0477ac */ /* 0x000e220008000a00 */
[----:B------:R-:W-:Y:S01]  /*00f0*/  SHF.R.S32.HI R4, RZ, 0x1f, R3 ;  /* 0x0000001fff047819 */ /* 0x000fe20000011403 */
[----:B------:R-:W-:Y:S01]  /*0100*/  IMAD.SHL.U32 R5, R37, 0x400, RZ ;  /* 0x0000040025057824 */ /* 0x000fe200078e00ff */
[----:B------:R-:W-:Y:S02]  /*0110*/  LOP3.LUT R8, R6, 0xfffffc00, RZ, 0xc0, !PT ;  /* 0xfffffc0006087812 */ /* 0x000fe400078ec0ff */
[----:B------:R-:W-:Y:S01]  /*0120*/  LEA.HI R4, R4, R3, RZ, 0xa ;  /* 0x0000000304047211 */ /* 0x000fe200078f50ff */
[C---:B------:R-:W-:Y:S01]  /*0130*/  VIADD R6, R5.reuse, 0xffc00 ;  /* 0x000ffc0005067836 */ /* 0x040fe20000000000 */
[----:B------:R-:W-:Y:S01]  /*0140*/  IADD3 R5, PT, PT, R5, 0x400, RZ ;  /* 0x0000040005057810 */ /* 0x000fe20007ffe0ff */
[----:B------:R-:W-:Y:S01]  /*0150*/  IMAD.IADD R10, R7, 0x1, -R8 ;  /* 0x00000001070a7824 */ /* 0x000fe200078e0a08 */
[----:B------:R-:W-:-:S02]  /*0160*/  LOP3.LUT R4, R4, 0xfffffc00, RZ, 0xc0, !PT ;  /* 0xfffffc0004047812 */ /* 0x000fc400078ec0ff */
[----:B------:R-:W-:Y:S02]  /*0170*/  LOP3.LUT R7, R6, 0xffc00, RZ, 0xc0, !PT ;  /* 0x000ffc0006077812 */ /* 0x000fe400078ec0ff */
[----:B------:R-:W-:Y:S01]  /*0180*/  LOP3.LUT R11, R5, 0xffc00, RZ, 0xc0, !PT ;  /* 0x000ffc00050b7812 */ /* 0x000fe200078ec0ff */
[----:B------:R-:W-:Y:S02]  /*0190*/  IMAD.IADD R4, R3, 0x1, -R4 ;  /* 0x0000000103047824 */ /* 0x000fe400078e0a04 */
[----:B------:R-:W-:Y:S02]  /*01a0*/  IMAD.IADD R8, R7, 0x1, R10 ;  /* 0x0000000107087824 */ /* 0x000fe400078e020a */
[C---:B------:R-:W-:Y:S02]  /*01b0*/  IMAD.IADD R3, R4.reuse, 0x1, R7 ;  /* 0x0000000104037824 */ /* 0x040fe400078e0207 */
[----:B------:R-:W-:Y:S01]  /*01c0*/  IMAD.IADD R9, R4, 0x1, R11 ;  /* 0x0000000104097824 */ /* 0x000fe200078e020b */
[----:B-1----:R-:W-:-:S02]  /*01d0*/  IADD3 R6, P1, PT, R8, UR8, RZ ;  /* 0x0000000808067c10 */ /* 0x002fc4000ff3e0ff */
[C---:B------:R-:W-:Y:S02]  /*01e0*/  IADD3 R4, P0, PT, R3.reuse, UR8, RZ ;  /* 0x0000000803047c10 */ /* 0x040fe4000ff1e0ff */
[----:B------:R-:W-:Y:S02]  /*01f0*/  LEA.HI.X.SX32 R7, R8, UR9, 0x1, P1 ;  /* 0x0000000908077c11 */ /* 0x000fe400088f0eff */
[----:B------:R-:W-:Y:S01]  /*0200*/  LEA.HI.X.SX32 R5, R3, UR9, 0x1, P0 ;  /* 0x0000000903057c11 */ /* 0x000fe200080f0eff */
[----:B------:R-:W-:Y:S01]  /*0210*/  IMAD.IADD R3, R10, 0x1, R11 ;  /* 0x000000010a037824 */ /* 0x000fe200078e020b */
[C---:B------:R-:W-:Y:S01]  /*0220*/  IADD3 R8, P1, PT, R9.reuse, UR8, RZ ;  /* 0x0000000809087c10 */ /* 0x040fe2000ff3e0ff */
[----:B0-----:R-:W2:Y:S01]  /*0230*/  LDG.E.U8 R17, desc[UR4][R6.64] ;  /* 0x0000000406117981 */ /* 0x001ea2000c1e1100 */
[----:B------:R-:W0:Y:S01]  /*0240*/  LDCU UR6, c[0x0][0x370] ;  /* 0x00006e00ff0677ac */ /* 0x000e220008000800 */
[----:B------:R-:W1:Y:S01]  /*0250*/  LDC.64 R10, c[0x0][0x390] ;  /* 0x0000e400ff0a7b82 */ /* 0x000e620000000a00 */
[----:B------:R-:W-:Y:S01]  /*0260*/  LEA.HI.X.SX32 R9, R9, UR9, 0x1, P1 ;  /* 0x0000000909097c11 */ /* 0x000fe200088f0eff */
[----:B------:R-:W3:Y:S01]  /*0270*/  LDG.E.U8 R16, desc[UR4][R4.64] ;  /* 0x0000000404107981 */ /* 0x000ee2000c1e1100 */
[----:B------:R-:W-:-:S03]  /*0280*/  IADD3 R14, P0, PT, R3, UR8, RZ ;  /* 0x00000008030e7c10 */ /* 0x000fc6000ff1e0ff */
[----:B------:R-:W4:Y:S01]  /*0290*/  LDG.E.U8 R18, desc[UR4][R8.64] ;  /* 0x0000000408127981 */ /* 0x000f22000c1e1100 */
[----:B------:R-:W-:-:S05]  /*02a0*/  LEA.HI.X.SX32 R15, R3, UR9, 0x1, P0 ;  /* 0x00000009030f7c11 */ /* 0x000fca00080f0eff */
[----:B------:R1:W4:Y:S01]  /*02b0*/  LDG.E.U8 R19, desc[UR4][R14.64] ;  /* 0x000000040e137981 */ /* 0x000322000c1e1100 */
[----:B0-----:R-:W-:-:S04]  /*02c0*/  IMAD R2, R2, UR6, RZ ;  /* 0x0000000602027c24 */ /* 0x001fc8000f8e02ff */
[----:B------:R-:W-:-:S04]  /*02d0*/  IMAD R3, R37, R2, R0 ;  /* 0x0000000225037224 */ /* 0x000fc800078e0200 */
[----:B-1----:R-:W-:-:S05]  /*02e0*/  IMAD.WIDE R2, R3, 0x30, R10 ;  /* 0x0000003003027825 */ /* 0x002fca00078e020a */
[----:B------:R-:W4:Y:S04]  /*02f0*/  LDG.E.64 R4, desc[UR4][R2.64+0x8] ;  /* 0x0000080402047981 */ /* 0x000f28000c1e1b00 */
[----:B------:R-:W4:Y:S04]  /*0300*/  LDG.E.64 R6, desc[UR4][R2.64+0x10] ;  /* 0x0000100402067981 */ /* 0x000f28000c1e1b00 */
[----:B------:R0:W5:Y:S04]  /*0310*/  LDG.E R36, desc[UR4][R2.64+0x20] ;  /* 0x0000200402247981 */ /* 0x000168000c1e1900 */
[----:B------:R0:W5:Y:S04]  /*0320*/  LDG.E.64 R8, desc[UR4][R2.64+0x28] ;  /* 0x0000280402087981 */ /* 0x000168000c1e1b00 */
[----:B------:R0:W5:Y:S04]  /*0330*/  LDG.E.64 R10, desc[UR4][R2.64] ;  /* 0x00000004020a7981 */ /* 0x000168000c1e1b00 */
[----:B------:R0:W5:Y:S01]  /*0340*/  LDG.E.64 R12, desc[UR4][R2.64+0x18] ;  /* 0x00001804020c7981 */ /* 0x000162000c1e1b00 */
[----:B------:R-:W-:Y:S01]  /*0350*/  HFMA2 R15, -RZ, RZ, 0, 1.1920928955078125e-07 ;  /* 0x00000002ff0f7431 */ /* 0x000fe200000001ff */
[----:B------:R-:W-:Y:S01]  /*0360*/  BSSY.RECONVERGENT B0, `(.L_x_21) ;  /* 0x0000032000007945 */ /* 0x000fe20003800200 */
[----:B--2---:R-:W-:-:S02]  /*0370*/  ISETP.NE.AND P2, PT, R17, RZ, PT ;  /* 0x000000ff1100720c */ /* 0x004fc40003f45270 */
[----:B---3--:R-:W-:Y:S02]  /*0380*/  ISETP.NE.AND P1, PT, R16, RZ, PT ;  /* 0x000000ff1000720c */ /* 0x008fe40003f25270 */
[----:B------:R-:W-:Y:S02]  /*0390*/  SEL R14, RZ, 0x1, !P2 ;  /* 0x00000001ff0e7807 */ /* 0x000fe40005000000 */
[----:B----4-:R-:W-:-:S07]  /*03a0*/  ISETP.NE.AND P0, PT, R18, RZ, PT ;  /* 0x000000ff1200720c */ /* 0x010fce0003f05270 */
[----:B------:R-:W-:Y:S02]  /*03b0*/  @!P2 IMAD.MOV R15, RZ, RZ, 0x1 ;  /* 0x00000001ff0fa424 */ /* 0x000fe400078e02ff */
[----:B------:R-:W-:Y:S01]  /*03c0*/  @!P1 IMAD.MOV R15, RZ, RZ, R14 ;  /* 0x000000ffff0f9224 */ /* 0x000fe200078e020e */
[----:B------:R-:W-:-:S03]  /*03d0*/  ISETP.NE.AND P1, PT, R19, RZ, PT ;  /* 0x000000ff1300720c */ /* 0x000fc60003f25270 */
[----:B------:R-:W-:Y:S02]  /*03e0*/  VIADD R14, R15, 0x1 ;  /* 0x000000010f0e7836 */ /* 0x000fe40000000000 */
[----:B------:R-:W-:-:S05]  /*03f0*/  @!P0 IMAD.MOV R14, RZ, RZ, R15 ;  /* 0x000000ffff0e8224 */ /* 0x000fca00078e020f */
[----:B------:R-:W-:-:S03]  /*0400*/  IADD3 R16, PT, PT, R14, 0x1, RZ ;  /* 0x000000010e107810 */ /* 0x000fc60007ffe0ff */
[----:B------:R-:W-:Y:S02]  /*0410*/  @!P1 IMAD.MOV R16, RZ, RZ, R14 ;  /* 0x000000ffff109224 */ /* 0x000fe400078e020e */
[----:B------:R-:W-:Y:S02]  /*0420*/  IMAD.MOV.U32 R19, RZ, RZ, R5 ;  /* 0x000000ffff137224 */ /* 0x000fe400078e0005 */
[----:B------:R-:W-:Y:S01]  /*0430*/  IMAD.MOV.U32 R18, RZ, RZ, R4 ;  /* 0x000000ffff127224 */ /* 0x000fe200078e0004 */
[----:B------:R-:W-:Y:S01]  /*0440*/  ISETP.NE.AND P0, PT, R16, RZ, PT ;  /* 0x000000ff1000720c */ /* 0x000fe20003f05270 */
[----:B------:R-:W-:Y:S01]  /*0450*/  IMAD.MOV.U32 R15, RZ, RZ, R7 ;  /* 0x000000ffff0f7224 */ /* 0x000fe200078e0007 */
[----:B------:R-:W-:-:S11]  /*0460*/  MOV R14, R6 ;  /* 0x00000006000e7202 */ /* 0x000fd60000000f00 */
[----:B0-----:R-:W-:Y:S05]  /*0470*/  @!P0 BRA `(.L_x_22) ;  /* 0x0000000000808947 */ /* 0x001fea0003800000 */
[----:B-----5:R-:W-:Y:S01]  /*0480*/  SHF.R.U32.HI R14, RZ, 0x2, R11 ;  /* 0x00000002ff0e7819 */ /* 0x020fe2000001160b */
[----:B------:R-:W-:Y:S01]  /*0490*/  IMAD.SHL.U32 R18, R7, 0x10, RZ ;  /* 0x0000001007127824 */ /* 0x000fe200078e00ff */
[----:B------:R-:W0:Y:S01]  /*04a0*/  I2F.F64.U32 R16, R16 ;  /* 0x0000001000107312 */ /* 0x000e220000201800 */
[----:B------:R-:W-:Y:S01]  /*04b0*/  VIADD R10, R10, 0x587c5 ;  /* 0x000587c50a0a7836 */ /* 0x000fe20000000000 */
[----:B------:R-:W-:Y:S01]  /*04c0*/  LOP3.LUT R14, R14, R11, RZ, 0x3c, !PT ;  /* 0x0000000b0e0e7212 */ /* 0x000fe200078e3cff */
[----:B------:R-:W-:Y:S04]  /*04d0*/  BSSY.RECONVERGENT B1, `(.L_x_23) ;  /* 0x000000b000017945 */ /* 0x000fe80003800200 */
[----:B------:R-:W-:-:S05]  /*04e0*/  IMAD.SHL.U32 R11, R14, 0x2, RZ ;  /* 0x000000020e0b7824 */ /* 0x000fca00078e00ff */
[----:B------:R-:W-:-:S04]  /*04f0*/  LOP3.LUT R11, R7, R18, R11, 0x96, !PT ;  /* 0x00000012070b7212 */ /* 0x000fc800078e960b */
[----:B------:R-:W-:Y:S02]  /*0500*/  LOP3.LUT R15, R11, R14, RZ, 0x3c, !PT ;  /* 0x0000000e0b0f7212 */ /* 0x000fe400078e3cff */
[----:B------:R-:W-:-:S03]  /*0510*/  MOV R14, 0x2f800000 ;  /* 0x2f800000000e7802 */ /* 0x000fc60000000f00 */
[----:B------:R-:W-:-:S05]  /*0520*/  IMAD.IADD R11, R15, 0x1, R10 ;  /* 0x000000010f0b7824 */ /* 0x000fca00078e020a */
[----:B------:R-:W-:-:S05]  /*0530*/  I2FP.F32.U32 R11, R11 ;  /* 0x0000000b000b7245 */ /* 0x000fca0000201000 */
[----:B------:R-:W-:Y:S01]  /*0540*/  FFMA R11, R11, R14, 1.1641532182693481445e-10 ;  /* 0x2f0000000b0b7423 */ /* 0x000fe2000000000e */
[----:B------:R-:W-:-:S03]  /*0550*/  MOV R14, 0x580 ;  /* 0x00000580000e7802 */ /* 0x000fc60000000f00 */
[----:B0-----:R1:W2:Y:S04]  /*0560*/  F2F.F64.F32 R18, R11 ;  /* 0x0000000b00127310 */ /* 0x0012a80000201800 */
[----:B-12---:R-:W-:Y:S05]  /*0570*/  CALL.REL.NOINC `($_Z12updateKernelPbS_P17curandStateXORWOW$__internal_accurate_pow) ;  /* 0x0000000000607944 */ /* 0x006fea0003c00000 */
[----:B------:R-:W-:Y:S05]  /*0580*/  BSYNC.RECONVERGENT B1 ;  /* 0x0000000000017941 */ /* 0x000fea0003800200 */
.L_x_23:
[----:B------:R-:W-:Y:S01]  /*0590*/  IMAD.MOV.U32 R16, RZ, RZ, R11 ;  /* 0x000000ffff107224 */ /* 0x000fe200078e000b */
[----:B------:R-:W-:Y:S01]  /*05a0*/  MOV R14, R7 ;  /* 0x00000007000e7202 */ /* 0x000fe20000000f00 */
[----:B------:R-:W-:Y:S02]  /*05b0*/  IMAD.MOV.U32 R17, RZ, RZ, R26 ;  /* 0x000000ffff117224 */ /* 0x000fe400078e001a */
[----:B------:R-:W-:-:S04]  /*05c0*/  IMAD.MOV.U32 R11, RZ, RZ, 0x1 ;  /* 0x00000001ff0b7424 */ /* 0x000fc800078e00ff */
[----:B------:R-:W-:-:S08]  /*05d0*/  DADD R16, -R16, 1 ;  /* 0x3ff0000010107429 */ /* 0x000fd00000000100 */
[----:B------:R-:W-:Y:S01]  /*05e0*/  DSETP.GT.AND P0, PT, R16, R18, PT ;  /* 0x000000121000722a */ /* 0x000fe20003f04000 */
[----:B------:R-:W-:Y:S02]  /*05f0*/  IMAD.MOV.U32 R19, RZ, RZ, R6 ;  /* 0x000000ffff137224 */ /* 0x000fe400078e0006 */
[----:B------:R-:W-:-:S11]  /*0600*/  IMAD.MOV.U32 R18, RZ, RZ, R5 ;  /* 0x000000ffff127224 */ /* 0x000fd600078e0005 */
[----:B------:R-:W0:Y:S01]  /*0610*/  @P0 LDC.64 R16, c[0x0][0x388] ;  /* 0x0000e200ff100b82 */ /* 0x000e220000000a00 */
[----:B------:R-:W-:-:S05]  /*0620*/  @P0 IMAD R0, R37, 0x400, R0 ;  /* 0x0000040025000824 */ /* 0x000fca00078e0200 */
[----:B0-----:R-:W-:-:S04]  /*0630*/  @P0 IADD3 R16, P1, PT, R0, R16, RZ ;  /* 0x0000001000100210 */ /* 0x001fc80007f3e0ff */
[----:B------:R-:W-:Y:S02]  /*0640*/  @P0 LEA.HI.X.SX32 R17, R0, R17, 0x1, P1 ;  /* 0x0000001100110211 */ /* 0x000fe400008f0eff */
[----:B------:R-:W-:Y:S01]  /*0650*/  @P0 PRMT R0, R11, 0x7610, R0 ;  /* 0x000076100b000816 */ /* 0x000fe20000000000 */
[----:B------:R-:W-:-:S04]  /*0660*/  IMAD.MOV.U32 R11, RZ, RZ, R4 ;  /* 0x000000ffff0b7224 */ /* 0x000fc800078e0004 */
[----:B------:R0:W-:Y:S03]  /*0670*/  @P0 STG.E.U8 desc[UR4][R16.64], R0 ;  /* 0x0000000010000986 */ /* 0x0001e6000c101104 */
.L_x_22:
[----:B------:R-:W-:Y:S05]  /*0680*/  BSYNC.RECONVERGENT B0 ;  /* 0x0000000000007941 */ /* 0x000fea0003800200 */
.L_x_21:
[----:B-----5:R-:W-:Y:S04]  /*0690*/  STG.E.64 desc[UR4][R2.64], R10 ;  /* 0x0000000a02007986 */ /* 0x020fe8000c101b04 */
[----:B------:R-:W-:Y:S04]  /*06a0*/  STG.E.64 desc[UR4][R2.64+0x8], R18 ;  /* 0x0000081202007986 */ /* 0x000fe8000c101b04 */
[----:B------:R-:W-:Y:S04]  /*06b0*/  STG.E.64 desc[UR4][R2.64+0x10], R14 ;  /* 0x0000100e02007986 */ /* 0x000fe8000c101b04 */
[----:B------:R-:W-:Y:S04]  /*06c0*/  STG.E.64 desc[UR4][R2.64+0x18], R12 ;  /* 0x0000180c02007986 */ /* 0x000fe8000c101b04 */
[----:B------:R-:W-:Y:S04]  /*06d0*/  STG.E.64 desc[UR4][R2.64+0x28], R8 ;  /* 0x0000280802007986 */ /* 0x000fe8000c101b04 */
[----:B------:R-:W-:Y:S01]  /*06e0*/  STG.E desc[UR4][R2.64+0x20], R36 ;  /* 0x0000202402007986 */ /* 0x000fe2000c101904 */
[----:B------:R-:W-:Y:S05]  /*06f0*/  EXIT ;  /* 0x000000000000794d */ /* 0x000fea0003800000 */
        .type           $_Z12updateKernelPbS_P17curandStateXORWOW$__internal_accurate_pow,@function
        .size           $_Z12updateKernelPbS_P17curandStateXORWOW$__internal_accurate_pow,(.L_x_36 - $_Z12updateKernelPbS_P17curandStateXORWOW$__internal_accurate_pow)
$_Z12updateKernelPbS_P17curandStateXORWOW$__internal_accurate_pow:
[----:B------:R-:W0:Y:S01]  /*0700*/  MUFU.RCP64H R27, 1.71269989013671875 ;  /* 0x3ffb6738001b7908 */ /* 0x000e220000001800 */
[----:B------:R-:W-:Y:S02]  /*0710*/  HFMA2 R21, -RZ, RZ, 1.9951171875, 1848 ;  /* 0x3ffb6738ff157431 */ /* 0x000fe400000001ff */
[----:B------:R-:W-:Y:S01]  /*0720*/  IMAD.MOV.U32 R20, RZ, RZ, 0x1d7dbf48 ;  /* 0x1d7dbf48ff147424 */ /* 0x000fe200078e00ff */
[----:B------:R-:W-:Y:S01]  /*0730*/  UMOV UR6, 0x8a0902de ;  /* 0x8a0902de00067882 */ /* 0x000fe20000000000 */
[----:B------:R-:W-:Y:S01]  /*0740*/  IMAD.MOV.U32 R26, RZ, RZ, RZ ;  /* 0x000000ffff1a7224 */ /* 0x000fe200078e00ff */
[----:B------:R-:W-:Y:S01]  /*0750*/  UMOV UR7, 0x3fd2631f ;  /* 0x3fd2631f00077882 */ /* 0x000fe20000000000 */
[----:B------:R-:W-:Y:S01]  /*0760*/  IMAD.MOV.U32 R22, RZ, RZ, 0x41ad3b5a ;  /* 0x41ad3b5aff167424 */ /* 0x000fe200078e00ff */
[----:B------:R-:W-:Y:S01]  /*0770*/  UMOV UR8, 0x7d2cafe2 ;  /* 0x7d2cafe200087882 */ /* 0x000fe20000000000 */
[----:B------:R-:W-:Y:S01]  /*0780*/  IMAD.MOV.U32 R23, RZ, RZ, 0x3ed0f5d2 ;  /* 0x3ed0f5d2ff177424 */ /* 0x000fe200078e00ff */
[----:B------:R-:W-:Y:S01]  /*0790*/  UMOV UR9, 0x3eb0f5ff ;  /* 0x3eb0f5ff00097882 */ /* 0x000fe20000000000 */
[----:B------:R-:W-:-:S05]  /*07a0*/  IMAD.SHL.U32 R11, R17, 0x2, RZ ;  /* 0x00000002110b7824 */ /* 0x000fca00078e00ff */
[----:B------:R-:W-:Y:S01]  /*07b0*/  ISETP.GT.U32.AND P0, PT, R11, -0x2000001, PT ;  /* 0xfdffffff0b00780c */ /* 0x000fe20003f04070 */
[----:B0-----:R-:W-:-:S08]  /*07c0*/  DFMA R20, R26, -R20, 1 ;  /* 0x3ff000001a14742b */ /* 0x001fd00000000814 */
[----:B------:R-:W-:-:S08]  /*07d0*/  DFMA R20, R20, R20, R20 ;  /* 0x000000141414722b */ /* 0x000fd00000000014 */
[----:B------:R-:W-:-:S08]  /*07e0*/  DFMA R26, R26, R20, R26 ;  /* 0x000000141a1a722b */ /* 0x000fd0000000001a */
[----:B------:R-:W-:-:S08]  /*07f0*/  DMUL R20, R26, -UR6 ;  /* 0x800000061a147c28 */ /* 0x000fd00008000000 */
[----:B------:R-:W-:-:S08]  /*0800*/  DFMA R20, R26, -UR6, R20 ;  /* 0x800000061a147c2b */ /* 0x000fd00008000014 */
[C---:B------:R-:W-:Y:S02]  /*0810*/  DMUL R32, R20.reuse, R20 ;  /* 0x0000001414207228 */ /* 0x040fe40000000000 */
[----:B------:R-:W-:-:S06]  /*0820*/  DADD R24, -R20, -UR6 ;  /* 0x8000000614187e29 */ /* 0x000fcc0008000100 */
[----:B------:R-:W-:Y:S01]  /*0830*/  DFMA R22, R32, UR8, R22 ;  /* 0x0000000820167c2b */ /* 0x000fe20008000016 */
[----:B------:R-:W-:Y:S01]  /*0840*/  UMOV UR8, 0x75488a3f ;  /* 0x75488a3f00087882 */ /* 0x000fe20000000000 */
[----:B------:R-:W-:Y:S01]  /*0850*/  UMOV UR9, 0x3ef3b20a ;  /* 0x3ef3b20a00097882 */ /* 0x000fe20000000000 */
[----:B------:R-:W-:-:S05]  /*0860*/  DADD R24, R24, R24 ;  /* 0x0000000018187229 */ /* 0x000fca0000000018 */
[----:B------:R-:W-:Y:S01]  /*0870*/  DFMA R22, R32, R22, UR8 ;  /* 0x0000000820167e2b */ /* 0x000fe20008000016 */
[----:B------:R-:W-:Y:S01]  /*0880*/  UMOV UR8, 0xe4faecd5 ;  /* 0xe4faecd500087882 */ /* 0x000fe20000000000 */
[----:B------:R-:W-:Y:S01]  /*0890*/  UMOV UR9, 0x3f1745cd ;  /* 0x3f1745cd00097882 */ /* 0x000fe20000000000 */
[----:B------:R-:W-:Y:S01]  /*08a0*/  DFMA R24, -R20, -UR6, R24 ;  /* 0x8000000614187c2b */ /* 0x000fe20008000118 */
[----:B------:R-:W-:Y:S01]  /*08b0*/  UMOV UR6, 0xb9e7b0 ;  /* 0x00b9e7b000067882 */ /* 0x000fe20000000000 */
[----:B------:R-:W-:-:S03]  /*08c0*/  UMOV UR7, 0x3c46a4cb ;  /* 0x3c46a4cb00077882 */ /* 0x000fc60000000000 */
[----:B------:R-:W-:Y:S01]  /*08d0*/  DFMA R22, R32, R22, UR8 ;  /* 0x0000000820167e2b */ /* 0x000fe20008000016 */
[----:B------:R-:W-:Y:S01]  /*08e0*/  UMOV UR8, 0x258a578b ;  /* 0x258a578b00087882 */ /* 0x000fe20000000000 */
[----:B------:R-:W-:Y:S01]  /*08f0*/  UMOV UR9, 0x3f3c71c7 ;  /* 0x3f3c71c700097882 */ /* 0x000fe20000000000 */
[----:B------:R-:W-:Y:S02]  /*0900*/  DMUL R24, R26, R24 ;  /* 0x000000181a187228 */ /* 0x000fe40000000000 */
[----:B------:R-:W-:-:S03]  /*0910*/  DMUL R26, R20, R20 ;  /* 0x00000014141a7228 */ /* 0x000fc60000000000 */
[----:B------:R-:W-:Y:S01]  /*0920*/  DFMA R22, R32, R22, UR8 ;  /* 0x0000000820167e2b */ /* 0x000fe20008000016 */
[----:B------:R-:W-:Y:S01]  /*0930*/  UMOV UR8, 0x9242b910 ;  /* 0x9242b91000087882 */ /* 0x000fe20000000000 */
[----:B------:R-:W-:-:S06]  /*0940*/  UMOV UR9, 0x3f624924 ;  /* 0x3f62492400097882 */ /* 0x000fcc0000000000 */
[----:B------:R-:W-:Y:S01]  /*0950*/  DFMA R30, R32, R22, UR8 ;  /* 0x00000008201e7e2b */ /* 0x000fe20008000016 */
[----:B------:R-:W-:Y:S01]  /*0960*/  UMOV UR8, 0x99999dfb ;  /* 0x99999dfb00087882 */ /* 0x000fe20000000000 */
[----:B------:R-:W-:-:S06]  /*0970*/  UMOV UR9, 0x3f899999 ;  /* 0x3f89999900097882 */ /* 0x000fcc0000000000 */
[----:B------:R-:W-:Y:S01]  /*0980*/  DFMA R30, R32, R30, UR8 ;  /* 0x00000008201e7e2b */ /* 0x000fe2000800001e */
[----:B------:R-:W-:Y:S01]  /*0990*/  UMOV UR8, 0x55555555 ;  /* 0x5555555500087882 */ /* 0x000fe20000000000 */
[----:B------:R-:W-:-:S06]  /*09a0*/  UMOV UR9, 0x3fb55555 ;  /* 0x3fb5555500097882 */ /* 0x000fcc0000000000 */
[----:B------:R-:W-:-:S08]  /*09b0*/  DFMA R22, R32, R30, UR8 ;  /* 0x0000000820167e2b */ /* 0x000fd0000800001e */
[----:B------:R-:W-:Y:S01]  /*09c0*/  DADD R28, -R22, UR8 ;  /* 0x00000008161c7e29 */ /* 0x000fe20008000100 */
[----:B------:R-:W-:Y:S01]  /*09d0*/  UMOV UR8, 0x3b39803f ;  /* 0x3b39803f00087882 */ /* 0x000fe20000000000 */
[----:B------:R-:W-:-:S06]  /*09e0*/  UMOV UR9, 0x3c7abc9e ;  /* 0x3c7abc9e00097882 */ /* 0x000fcc0000000000 */
[----:B------:R-:W-:Y:S02]  /*09f0*/  DFMA R28, R32, R30, R28 ;  /* 0x0000001e201c722b */ /* 0x000fe4000000001c */
[----:B------:R-:W-:Y:S01]  /*0a00*/  DFMA R32, R20, R20, -R26 ;  /* 0x000000141420722b */ /* 0x000fe2000000081a */
[----:B------:R-:W-:Y:S01]  /*0a10*/  VIADD R31, R25, 0x100000 ;  /* 0x00100000191f7836 */ /* 0x000fe20000000000 */
[----:B------:R-:W-:-:S04]  /*0a20*/  MOV R30, R24 ;  /* 0x00000018001e7202 */ /* 0x000fc80000000f00 */
[----:B------:R-:W-:Y:S01]  /*0a30*/  DADD R28, R28, -UR6 ;  /* 0x800000061c1c7e29 */ /* 0x000fe20008000000 */
[----:B------:R-:W-:Y:S01]  /*0a40*/  UMOV UR6, 0xfefa39ef ;  /* 0xfefa39ef00067882 */ /* 0x000fe20000000000 */
[C---:B------:R-:W-:Y:S01]  /*0a50*/  DFMA R30, R20.reuse, R30, R32 ;  /* 0x0000001e141e722b */ /* 0x040fe20000000020 */
[----:B------:R-:W-:Y:S01]  /*0a60*/  UMOV UR7, 0x3fe62e42 ;  /* 0x3fe62e4200077882 */ /* 0x000fe20000000000 */
[----:B------:R-:W-:-:S08]  /*0a70*/  DMUL R32, R20, R26 ;  /* 0x0000001a14207228 */ /* 0x000fd00000000000 */
[----:B------:R-:W-:-:S08]  /*0a80*/  DFMA R34, R20, R26, -R32 ;  /* 0x0000001a1422722b */ /* 0x000fd00000000820 */
[----:B------:R-:W-:Y:S02]  /*0a90*/  DFMA R34, R24, R26, R34 ;  /* 0x0000001a1822722b */ /* 0x000fe40000000022 */
[----:B------:R-:W-:-:S06]  /*0aa0*/  DADD R26, R22, R28 ;  /* 0x00000000161a7229 */ /* 0x000fcc000000001c */
[----:B------:R-:W-:Y:S02]  /*0ab0*/  DFMA R30, R20, R30, R34 ;  /* 0x0000001e141e722b */ /* 0x000fe40000000022 */
[----:B------:R-:W-:-:S08]  /*0ac0*/  DADD R34, R22, -R26 ;  /* 0x0000000016227229 */ /* 0x000fd0000000081a */
[----:B------:R-:W-:Y:S02]  /*0ad0*/  DADD R34, R28, R34 ;  /* 0x000000001c227229 */ /* 0x000fe40000000022 */
[----:B------:R-:W-:-:S08]  /*0ae0*/  DMUL R28, R26, R32 ;  /* 0x000000201a1c7228 */ /* 0x000fd00000000000 */
[----:B------:R-:W-:-:S08]  /*0af0*/  DFMA R22, R26, R32, -R28 ;  /* 0x000000201a16722b */ /* 0x000fd0000000081c */
[----:B------:R-:W-:-:S08]  /*0b00*/  DFMA R22, R26, R30, R22 ;  /* 0x0000001e1a16722b */ /* 0x000fd00000000016 */
[----:B------:R-:W-:-:S08]  /*0b10*/  DFMA R34, R34, R32, R22 ;  /* 0x000000202222722b */ /* 0x000fd00000000016 */
[----:B------:R-:W-:-:S08]  /*0b20*/  DADD R22, R28, R34 ;  /* 0x000000001c167229 */ /* 0x000fd00000000022 */
[--C-:B------:R-:W-:Y:S02]  /*0b30*/  DADD R26, R20, R22.reuse ;  /* 0x00000000141a7229 */ /* 0x100fe40000000016 */
[----:B------:R-:W-:-:S06]  /*0b40*/  DADD R28, R28, -R22 ;  /* 0x000000001c1c7229 */ /* 0x000fcc0000000816 */
[----:B------:R-:W-:Y:S02]  /*0b50*/  DADD R20, R20, -R26 ;  /* 0x0000000014147229 */ /* 0x000fe4000000081a */
[----:B------:R-:W-:-:S06]  /*0b60*/  DADD R28, R34, R28 ;  /* 0x00000000221c7229 */ /* 0x000fcc000000001c */
[----:B------:R-:W-:-:S08]  /*0b70*/  DADD R20, R22, R20 ;  /* 0x0000000016147229 */ /* 0x000fd00000000014 */
[----:B------:R-:W-:-:S08]  /*0b80*/  DADD R20, R28, R20 ;  /* 0x000000001c147229 */ /* 0x000fd00000000014 */
[----:B------:R-:W-:-:S08]  /*0b90*/  DADD R24, R24, R20 ;  /* 0x0000000018187229 */ /* 0x000fd00000000014 */
[----:B------:R-:W-:-:S08]  /*0ba0*/  DADD R22, R26, R24 ;  /* 0x000000001a167229 */ /* 0x000fd00000000018 */
[--C-:B------:R-:W-:Y:S02]  /*0bb0*/  DFMA R20, RZ, UR6, R22.reuse ;  /* 0x00000006ff147c2b */ /* 0x100fe40008000016 */
[----:B------:R-:W-:-:S06]  /*0bc0*/  DADD R28, R26, -R22 ;  /* 0x000000001a1c7229 */ /* 0x000fcc0000000816 */
[----:B------:R-:W-:Y:S02]  /*0bd0*/  DFMA R26, RZ, -UR6, R20 ;  /* 0x80000006ff1a7c2b */ /* 0x000fe40008000014 */
[----:B------:R-:W-:-:S06]  /*0be0*/  DADD R28, R24, R28 ;  /* 0x00000000181c7229 */ /* 0x000fcc000000001c */
[----:B------:R-:W-:-:S08]  /*0bf0*/  DADD R26, -R22, R26 ;  /* 0x00000000161a7229 */ /* 0x000fd0000000011a */
[----:B------:R-:W-:Y:S01]  /*0c00*/  DADD R24, R28, -R26 ;  /* 0x000000001c187229 */ /* 0x000fe2000000081a */
[----:B------:R-:W-:Y:S01]  /*0c10*/  LOP3.LUT R27, R17, 0xff0fffff, RZ, 0xc0, !PT ;  /* 0xff0fffff111b7812 */ /* 0x000fe200078ec0ff */
[----:B------:R-:W-:-:S03]  /*0c20*/  IMAD.MOV.U32 R26, RZ, RZ, R16 ;  /* 0x000000ffff1a7224 */ /* 0x000fc600078e0010 */
[----:B------:R-:W-:-:S03]  /*0c30*/  SEL R27, R27, R17, P0 ;  /* 0x000000111b1b7207 */ /* 0x000fc60000000000 */
[----:B------:R-:W-:-:S08]  /*0c40*/  DFMA R24, RZ, UR8, R24 ;  /* 0x00000008ff187c2b */ /* 0x000fd00008000018 */
[----:B------:R-:W-:-:S08]  /*0c50*/  DADD R22, R20, R24 ;  /* 0x0000000014167229 */ /* 0x000fd00000000018 */
[----:B------:R-:W-:Y:S02]  /*0c60*/  DADD R20, R20, -R22 ;  /* 0x0000000014147229 */ /* 0x000fe40000000816 */
[----:B------:R-:W-:-:S06]  /*0c70*/  DMUL R16, R22, R26 ;  /* 0x0000001a16107228 */ /* 0x000fcc0000000000 */
[----:B------:R-:W-:Y:S02]  /*0c80*/  DADD R20, R24, R20 ;  /* 0x0000000018147229 */ /* 0x000fe40000000014 */
[----:B------:R-:W-:-:S08]  /*0c90*/  DFMA R22, R22, R26, -R16 ;  /* 0x0000001a1616722b */ /* 0x000fd00000000810 */
[----:B------:R-:W-:Y:S01]  /*0ca0*/  DFMA R26, R20, R26, R22 ;  /* 0x0000001a141a722b */ /* 0x000fe20000000016 */
[----:B------:R-:W-:Y:S02]  /*0cb0*/  IMAD.MOV.U32 R20, RZ, RZ, 0x652b82fe ;  /* 0x652b82feff147424 */ /* 0x000fe400078e00ff */
[----:B------:R-:W-:-:S05]  /*0cc0*/  IMAD.MOV.U32 R21, RZ, RZ, 0x3ff71547 ;  /* 0x3ff71547ff157424 */ /* 0x000fca00078e00ff */
[----:B------:R-:W-:-:S08]  /*0cd0*/  DADD R22, R16, R26 ;  /* 0x0000000010167229 */ /* 0x000fd0000000001a */
[----:B------:R-:W-:Y:S02]  /*0ce0*/  DFMA R20, R22, R20, 6.75539944105574400000e+15 ;  /* 0x433800001614742b */ /* 0x000fe40000000014 */
[----:B------:R-:W-:Y:S01]  /*0cf0*/  FSETP.GEU.AND P0, PT, |R23|, 4.1917929649353027344, PT ;  /* 0x4086232b1700780b */ /* 0x000fe20003f0e200 */
[----:B------:R-:W-:-:S05]  /*0d00*/  DADD R16, R16, -R22 ;  /* 0x0000000010107229 */ /* 0x000fca0000000816 */
[----:B------:R-:W-:-:S03]  /*0d10*/  DADD R24, R20, -6.75539944105574400000e+15 ;  /* 0xc338000014187429 */ /* 0x000fc60000000000 */
[----:B------:R-:W-:-:S05]  /*0d20*/  DADD R26, R26, R16 ;  /* 0x000000001a1a7229 */ /* 0x000fca0000000010 */
[----:B------:R-:W-:Y:S01]  /*0d30*/  DFMA R28, R24, -UR6, R22 ;  /* 0x80000006181c7c2b */ /* 0x000fe20008000016 */
[----:B------:R-:W-:Y:S01]  /*0d40*/  UMOV UR6, 0x3b39803f ;  /* 0x3b39803f00067882 */ /* 0x000fe20000000000 */
[----:B------:R-:W-:-:S06]  /*0d50*/  UMOV UR7, 0x3c7abc9e ;  /* 0x3c7abc9e00077882 */ /* 0x000fcc0000000000 */
[----:B------:R-:W-:Y:S01]  /*0d60*/  DFMA R24, R24, -UR6, R28 ;  /* 0x8000000618187c2b */ /* 0x000fe2000800001c */
[----:B------:R-:W-:Y:S01]  /*0d70*/  UMOV UR6, 0x69ce2bdf ;  /* 0x69ce2bdf00067882 */ /* 0x000fe20000000000 */
[----:B------:R-:W-:Y:S01]  /*0d80*/  MOV R28, 0xfca213ea ;  /* 0xfca213ea001c7802 */ /* 0x000fe20000000f00 */
[----:B------:R-:W-:Y:S01]  /*0d90*/  IMAD.MOV.U32 R29, RZ, RZ, 0x3e928af3 ;  /* 0x3e928af3ff1d7424 */ /* 0x000fe200078e00ff */
[----:B------:R-:W-:-:S05]  /*0da0*/  UMOV UR7, 0x3e5ade15 ;  /* 0x3e5ade1500077882 */ /* 0x000fca0000000000 */
[----:B------:R-:W-:Y:S01]  /*0db0*/  DFMA R28, R24, UR6, R28 ;  /* 0x00000006181c7c2b */ /* 0x000fe2000800001c */
        /* <DEDUP_REMOVED lines=24> */
[----:B------:R-:W-:-:S08]  /*0f40*/  DFMA R28, R24, R28, 1 ;  /* 0x3ff00000181c742b */ /* 0x000fd0000000001c */
[----:B------:R-:W-:-:S10]  /*0f50*/  DFMA R24, R24, R28, 1 ;  /* 0x3ff000001818742b */ /* 0x000fd4000000001c */
[----:B------:R-:W-:Y:S02]  /*0f60*/  IMAD R17, R20, 0x100000, R25 ;  /* 0x0010000014117824 */ /* 0x000fe400078e0219 */
[----:B------:R-:W-:Y:S01]  /*0f70*/  IMAD.MOV.U32 R16, RZ, RZ, R24 ;  /* 0x000000ffff107224 */ /* 0x000fe200078e0018 */
[----:B------:R-:W-:Y:S06]  /*0f80*/  @!P0 BRA `(.L_x_24) ;  /* 0x0000000000308947 */ /* 0x000fec0003800000 */
[----:B------:R-:W-:Y:S01]  /*0f90*/  FSETP.GEU.AND P1, PT, |R23|, 4.2275390625, PT ;  /* 0x408748001700780b */ /* 0x000fe20003f2e200 */
[C---:B------:R-:W-:Y:S02]  /*0fa0*/  DADD R16, R22.reuse, +INF ;  /* 0x7ff0000016107429 */ /* 0x040fe40000000000 */
[----:B------:R-:W-:-:S08]  /*0fb0*/  DSETP.GEU.AND P0, PT, R22, RZ, PT ;  /* 0x000000ff1600722a */ /* 0x000fd00003f0e000 */
[----:B------:R-:W-:Y:S02]  /*0fc0*/  FSEL R16, R16, RZ, P0 ;  /* 0x000000ff10107208 */ /* 0x000fe40000000000 */
[----:B------:R-:W-:Y:S02]  /*0fd0*/  @!P1 LEA.HI R11, R20, R20, RZ, 0x1 ;  /* 0x00000014140b9211 */ /* 0x000fe400078f08ff */
[----:B------:R-:W-:Y:S02]  /*0fe0*/  FSEL R17, R17, RZ, P0 ;  /* 0x000000ff11117208 */ /* 0x000fe40000000000 */
[----:B------:R-:W-:-:S04]  /*0ff0*/  @!P1 SHF.R.S32.HI R11, RZ, 0x1, R11 ;  /* 0x00000001ff0b9819 */ /* 0x000fc8000001140b */
[----:B------:R-:W-:Y:S01]  /*1000*/  @!P1 LEA R25, R11, R25, 0x14 ;  /* 0x000000190b199211 */ /* 0x000fe200078ea0ff */
[----:B------:R-:W-:-:S05]  /*1010*/  @!P1 IMAD.IADD R20, R20, 0x1, -R11 ;  /* 0x0000000114149824 */ /* 0x000fca00078e0a0b */
[----:B------:R-:W-:Y:S01]  /*1020*/  @!P1 LEA R21, R20, 0x3ff00000, 0x14 ;  /* 0x3ff0000014159811 */ /* 0x000fe200078ea0ff */
[----:B------:R-:W-:-:S06]  /*1030*/  @!P1 IMAD.MOV.U32 R20, RZ, RZ, RZ ;  /* 0x000000ffff149224 */ /* 0x000fcc00078e00ff */
[----:B------:R-:W-:-:S11]  /*1040*/  @!P1 DMUL R16, R24, R20 ;  /* 0x0000001418109228 */ /* 0x000fd60000000000 */
.L_x_24:
[----:B------:R-:W-:Y:S02]  /*1050*/  DFMA R26, R26, R16, R16 ;  /* 0x000000101a1a722b */ /* 0x000fe40000000010 */
[----:B------:R-:W-:-:S08]  /*1060*/  DSETP.NEU.AND P0, PT, |R16|, +INF , PT ;  /* 0x7ff000001000742a */ /* 0x000fd00003f0d200 */
[----:B------:R-:W-:Y:S01]  /*1070*/  FSEL R11, R16, R26, !P0 ;  /* 0x0000001a100b7208 */ /* 0x000fe20004000000 */
[----:B------:R-:W-:Y:S01]  /*1080*/  IMAD.MOV.U32 R16, RZ, RZ, R14 ;  /* 0x000000ffff107224 */ /* 0x000fe200078e000e */
[----:B------:R-:W-:Y:S01]  /*1090*/  FSEL R26, R17, R27, !P0 ;  /* 0x0000001b111a7208 */ /* 0x000fe20004000000 */
[----:B------:R-:W-:-:S04]  /*10a0*/  IMAD.MOV.U32 R17, RZ, RZ, 0x0 ;  /* 0x00000000ff117424 */ /* 0x000fc800078e00ff */
[----:B------:R-:W-:Y:S05]  /*10b0*/  RET.REL.NODEC R16 `(_Z12updateKernelPbS_P17curandStateXORWOW) ;  /* 0xffffffec10d07950 */ /* 0x000fea0003c3ffff */
.L_x_25:
        /* <DEDUP_REMOVED lines=12> */
.L_x_36:


//--------------------- .text._Z10initCurandP17curandStateXORWOWy --------------------------
	.section	.text._Z10initCurandP17curandStateXORWOWy,"ax",@progbits
	.align	128
        .global         _Z10initCurandP17curandStateXORWOWy
        .type           _Z10initCurandP17curandStateXORWOWy,@function
        .size           _Z10initCurandP17curandStateXORWOWy,(.L_x_41 - _Z10initCurandP17curandStateXORWOWy)
        .other          _Z10initCurandP17curandStateXORWOWy,@"STO_CUDA_ENTRY STV_DEFAULT"
_Z10initCurandP17curandStateXORWOWy:
.text._Z10initCurandP17curandStateXORWOWy:
[----:B------:R-:W-:Y:S01]  /*0000*/  LDC R1, c[0x0][0x37c] ;  /* 0x0000df00ff017b82 */ /* 0x000fe20000000800 */
[----:B------:R-:W0:Y:S01]  /*0010*/  S2R R3, SR_TID.Y ;  /* 0x0000000000037919 */ /* 0x000e220000002200 */
[----:B------:R-:W1:Y:S06]  /*0020*/  LDCU UR7, c[0x0][0x360] ;  /* 0x00006c00ff0777ac */ /* 0x000e6c0008000800 */
[----:B------:R-:W0:Y:S01]  /*0030*/  S2UR UR4, SR_CTAID.Y ;  /* 0x00000000000479c3 */ /* 0x000e220000002600 */
[----:B------:R-:W-:Y:S01]  /*0040*/  BSSY.RECONVERGENT B0, `(.L_x_26) ;  /* 0x00000eb000007945 */ /* 0x000fe20003800200 */
[----:B------:R-:W1:Y:S06]  /*0050*/  S2R R13, SR_TID.X ;  /* 0x00000000000d7919 */ /* 0x000e6c0000002100 */
[----:B------:R-:W0:Y:S08]  /*0060*/  LDC R0, c[0x0][0x364] ;  /* 0x0000d900ff007b82 */ /* 0x000e300000000800 */
[----:B------:R-:W2:Y:S08]  /*0070*/  LDC.64 R8, c[0x0][0x388] ;  /* 0x0000e200ff087b82 */ /* 0x000eb00000000a00 */
[----:B------:R-:W3:Y:S08]  /*0080*/  S2UR UR6, SR_CTAID.X ;  /* 0x00000000000679c3 */ /* 0x000ef00000002500 */
[----:B------:R-:W3:Y:S01]  /*0090*/  LDC R5, c[0x0][0x370] ;  /* 0x0000dc00ff057b82 */ /* 0x000ee20000000800 */
[----:B0-----:R-:W-:Y:S01]  /*00a0*/  IMAD R0, R0, UR4, R3 ;  /* 0x0000000400007c24 */ /* 0x001fe2000f8e0203 */
[----:B------:R-:W0:Y:S06]  /*00b0*/  LDCU.64 UR4, c[0x0][0x358] ;  /* 0x00006b00ff0477ac */ /* 0x000e2c0008000a00 */
[----:B------:R-:W4:Y:S01]  /*00c0*/  LDC.64 R6, c[0x0][0x380] ;  /* 0x0000e000ff067b82 */ /* 0x000f220000000a00 */
[----:B--2---:R-:W-:-:S02]  /*00d0*/  LOP3.LUT R2, R8, 0xaad26b49, RZ, 0x3c, !PT ;  /* 0xaad26b4908027812 */ /* 0x004fc400078e3cff */
[----:B------:R-:W-:-:S03]  /*00e0*/  LOP3.LUT R3, R9, 0xf7dcefdd, RZ, 0x3c, !PT ;  /* 0xf7dcefdd09037812 */ /* 0x000fc600078e3cff */
[----:B------:R-:W-:Y:S02]  /*00f0*/  IMAD R2, R2, 0x4182bed5, RZ ;  /* 0x4182bed502027824 */ /* 0x000fe400078e02ff */
[----:B------:R-:W-:Y:S02]  /*0100*/  IMAD R3, R3, -0x658354e5, RZ ;  /* 0x9a7cab1b03037824 */ /* 0x000fe400078e02ff */
[C---:B------:R-:W-:Y:S01]  /*0110*/  VIADD R11, R2.reuse, 0x583f19 ;  /* 0x00583f19020b7836 */ /* 0x040fe20000000000 */
[C---:B------:R-:W-:Y:S01]  /*0120*/  LOP3.LUT R8, R2.reuse, 0x159a55e5, RZ, 0x3c, !PT ;  /* 0x159a55e502087812 */ /* 0x040fe200078e3cff */
[C---:B------:R-:W-:Y:S01]  /*0130*/  VIADD R9, R3.reuse, 0x1f123bb5 ;  /* 0x1f123bb503097836 */ /* 0x040fe20000000000 */
[----:B------:R-:W-:Y:S02]  /*0140*/  IADD3 R4, PT, PT, R2, 0x64f0c9, R3 ;  /* 0x0064f0c902047810 */ /* 0x000fe40007ffe003 */
[----:B------:R-:W-:Y:S01]  /*0150*/  LOP3.LUT R10, R3, 0x5491333, RZ, 0x3c, !PT ;  /* 0x05491333030a7812 */ /* 0x000fe200078e3cff */
[----:B---3--:R-:W-:-:S02]  /*0160*/  IMAD R0, R0, R5, UR6 ;  /* 0x0000000600007e24 */ /* 0x008fc4000f8e0205 */
[----:B------:R-:W-:Y:S02]  /*0170*/  VIADD R5, R2, 0x75bcd15 ;  /* 0x075bcd1502057836 */ /* 0x000fe40000000000 */
[----:B-1----:R-:W-:-:S04]  /*0180*/  IMAD R13, R0, UR7, R13 ;  /* 0x00000007000d7c24 */ /* 0x002fc8000f8e020d */
[C---:B----4-:R-:W-:Y:S01]  /*0190*/  IMAD.WIDE R6, R13.reuse, 0x30, R6 ;  /* 0x000000300d067825 */ /* 0x050fe200078e0206 */
[----:B------:R-:W-:-:S04]  /*01a0*/  ISETP.NE.AND P0, PT, R13, RZ, PT ;  /* 0x000000ff0d00720c */ /* 0x000fc80003f05270 */
[----:B0-----:R0:W-:Y:S04]  /*01b0*/  STG.E.64 desc[UR4][R6.64], R4 ;  /* 0x0000000406007986 */ /* 0x0011e8000c101b04 */
[----:B------:R0:W-:Y:S04]  /*01c0*/  STG.E.64 desc[UR4][R6.64+0x8], R8 ;  /* 0x0000080806007986 */ /* 0x0001e8000c101b04 */
[----:B------:R0:W-:Y:S01]  /*01d0*/  STG.E.64 desc[UR4][R6.64+0x10], R10 ;  /* 0x0000100a06007986 */ /* 0x0001e2000c101b04 */
[----:B------:R-:W-:Y:S05]  /*01e0*/  @!P0 BRA `(.L_x_27) ;  /* 0x0000000c00408947 */ /* 0x000fea0003800000 */
[----:B------:R-:W-:Y:S01]  /*01f0*/  SHF.R.S32.HI R0, RZ, 0x1f, R13 ;  /* 0x0000001fff007819 */ /* 0x000fe2000001140d */
[----:B------:R-:W-:-:S07]  /*0200*/  IMAD.MOV.U32 R12, RZ, RZ, RZ ;  /* 0x000000ffff0c7224 */ /* 0x000fce00078e00ff */
.L_x_33:
[----:B-1----:R-:W-:Y:S01]  /*0210*/  LOP3.LUT R2, R13, 0x3, RZ, 0xc0, !PT ;  /* 0x000000030d027812 */ /* 0x002fe200078ec0ff */
[----:B------:R-:W-:Y:S03]  /*0220*/  BSSY.RECONVERGENT B1, `(.L_x_28) ;  /* 0x00000c6000017945 */ /* 0x000fe60003800200 */
[----:B------:R-:W-:-:S04]  /*0230*/  ISETP.NE.U32.AND P0, PT, R2, RZ, PT ;  /* 0x000000ff0200720c */ /* 0x000fc80003f05070 */
[----:B------:R-:W-:-:S13]  /*0240*/  ISETP.NE.AND.EX P0, PT, RZ, RZ, PT, P0 ;  /* 0x000000ffff00720c */ /* 0x000fda0003f05300 */
[----:B------:R-:W-:Y:S05]  /*0250*/  @!P0 BRA `(.L_x_29) ;  /* 0x0000000c00088947 */ /* 0x000fea0003800000 */
[----:B0-----:R-:W0:Y:S01]  /*0260*/  LDC.64 R8, c[0x4][RZ] ;  /* 0x01000000ff087b82 */ /* 0x001e220000000a00 */
[----:B------:R-:W-:Y:S02]  /*0270*/  IMAD.MOV.U32 R14, RZ, RZ, RZ ;  /* 0x000000ffff0e7224 */ /* 0x000fe400078e00ff */
[----:B0-----:R-:W-:-:S07]  /*0280*/  IMAD.WIDE.U32 R8, R12, 0xc80, R8 ;  /* 0x00000c800c087825 */ /* 0x001fce00078e0008 */
.L_x_32:
[----:B-1----:R-:W-:Y:S01]  /*0290*/  IMAD.MOV.U32 R15, RZ, RZ, RZ ;  /* 0x000000ffff0f7224 */ /* 0x002fe200078e00ff */
[----:B------:R-:W-:Y:S01]  /*02a0*/  CS2R R2, SRZ ;  /* 0x0000000000027805 */ /* 0x000fe2000001ff00 */
[----:B------:R-:W-:Y:S01]  /*02b0*/  IMAD.MOV.U32 R17, RZ, RZ, RZ ;  /* 0x000000ffff117224 */ /* 0x000fe200078e00ff */
[----:B------:R-:W-:-:S07]  /*02c0*/  CS2R R4, SRZ ;  /* 0x0000000000047805 */ /* 0x000fce000001ff00 */
.L_x_31:
[----:B------:R-:W-:-:S05]  /*02d0*/  IMAD.WIDE.U32 R10, R17, 0x4, R6 ;  /* 0x00000004110a7825 */ /* 0x000fca00078e0006 */
[----:B------:R0:W5:Y:S01]  /*02e0*/  LDG.E R16, desc[UR4][R10.64+0x4] ;  /* 0x000004040a107981 */ /* 0x000162000c1e1900 */
[----:B------:R-:W-:-:S07]  /*02f0*/  IMAD.MOV.U32 R19, RZ, RZ, RZ ;  /* 0x000000ffff137224 */ /* 0x000fce00078e00ff */
.L_x_30:
[----:B-----5:R-:W-:Y:S01]  /*0300*/  SHF.R.U32.HI R24, RZ, R19, R16 ;  /* 0x00000013ff187219 */ /* 0x020fe20000011610 */
[----:B0-----:R-:W-:-:S03]  /*0310*/  IMAD.SHL.U32 R10, R17, 0x20, RZ ;  /* 0x00000020110a7824 */ /* 0x001fc600078e00ff */
[----:B------:R-:W-:Y:S01]  /*0320*/  LOP3.LUT R11, R24, 0x1, RZ, 0xc0, !PT ;  /* 0x00000001180b7812 */ /* 0x000fe200078ec0ff */
[----:B------:R-:W-:-:S03]  /*0330*/  IMAD.IADD R10, R10, 0x1, R19 ;  /* 0x000000010a0a7824 */ /* 0x000fc600078e0213 */
[----:B------:R-:W-:Y:S01]  /*0340*/  ISETP.NE.U32.AND P0, PT, R11, 0x1, PT ;  /* 0x000000010b00780c */ /* 0x000fe20003f05070 */
[----:B------:R-:W-:-:S03]  /*0350*/  IMAD R11, R10, 0x5, RZ ;  /* 0x000000050a0b7824 */ /* 0x000fc600078e02ff */
[----:B------:R-:W-:Y:S01]  /*0360*/  R2P PR, R24, 0x7e ;  /* 0x0000007e18007804 */ /* 0x000fe20000000000 */
[----:B------:R-:W-:-:S08]  /*0370*/  IMAD.WIDE.U32 R10, R11, 0x4, R8 ;  /* 0x000000040b0a7825 */ /* 0x000fd000078e0008 */
[----:B------:R-:W2:Y:S04]  /*0380*/  @!P0 LDG.E R18, desc[UR4][R10.64] ;  /* 0x000000040a128981 */ /* 0x000ea8000c1e1900 */
[----:B------:R-:W3:Y:S04]  /*0390*/  @!P0 LDG.E R20, desc[UR4][R10.64+0x10] ;  /* 0x000010040a148981 */ /* 0x000ee8000c1e1900 */
[----:B------:R-:W4:Y:S04]  /*03a0*/  @P1 LDG.E R22, desc[UR4][R10.64+0x14] ;  /* 0x000014040a161981 */ /* 0x000f28000c1e1900 */
[----:B------:R-:W4:Y:S04]  /*03b0*/  @P2 LDG.E R26, desc[UR4][R10.64+0x28] ;  /* 0x000028040a1a2981 */ /* 0x000f28000c1e1900 */
[----:B------:R-:W4:Y:S04]  /*03c0*/  @!P0 LDG.E R21, desc[UR4][R10.64+0x4] ;  /* 0x000004040a158981 */ /* 0x000f28000c1e1900 */
[----:B------:R-:W4:Y:S04]  /*03d0*/  @!P0 LDG.E R23, desc[UR4][R10.64+0xc] ;  /* 0x00000c040a178981 */ /* 0x000f28000c1e1900 */
[----:B------:R-:W4:Y:S04]  /*03e0*/  @P1 LDG.E R25, desc[UR4][R10.64+0x18] ;  /* 0x000018040a191981 */ /* 0x000f28000c1e1900 */
[----:B------:R-:W4:Y:S04]  /*03f0*/  @P3 LDG.E R28, desc[UR4][R10.64+0x3c] ;  /* 0x00003c040a1c3981 */ /* 0x000f28000c1e1900 */
[----:B------:R-:W4:Y:S01]  /*0400*/  @P6 LDG.E R27, desc[UR4][R10.64+0x7c] ;  /* 0x00007c040a1b6981 */ /* 0x000f22000c1e1900 */
[----:B--2---:R-:W-:-:S03]  /*0410*/  @!P0 LOP3.LUT R15, R15, R18, RZ, 0x3c, !PT ;  /* 0x000000120f0f8212 */ /* 0x004fc600078e3cff */
[----:B------:R-:W2:Y:S01]  /*0420*/  @!P0 LDG.E R18, desc[UR4][R10.64+0x8] ;  /* 0x000008040a128981 */ /* 0x000ea2000c1e1900 */
[----:B---3--:R-:W-:-:S03]  /*0430*/  @!P0 LOP3.LUT R3, R3, R20, RZ, 0x3c, !PT ;  /* 0x0000001403038212 */ /* 0x008fc600078e3cff */
[----:B------:R-:W3:Y:S01]  /*0440*/  @P1 LDG.E R20, desc[UR4][R10.64+0x24] ;  /* 0x000024040a141981 */ /* 0x000ee2000c1e1900 */
[----:B----4-:R-:W-:-:S03]  /*0450*/  @P1 LOP3.LUT R15, R15, R22, RZ, 0x3c, !PT ;  /* 0x000000160f0f1212 */ /* 0x010fc600078e3cff */
[----:B------:R-:W4:Y:S01]  /*0460*/  @P2 LDG.E R22, desc[UR4][R10.64+0x38] ;  /* 0x000038040a162981 */ /* 0x000f22000c1e1900 */
[----:B------:R-:W-:-:S03]  /*0470*/  @P2 LOP3.LUT R15, R15, R26, RZ, 0x3c, !PT ;  /* 0x0000001a0f0f2212 */ /* 0x000fc600078e3cff */
[----:B------:R-:W4:Y:S01]  /*0480*/  @P4 LDG.E R26, desc[UR4][R10.64+0x50] ;  /* 0x000050040a1a4981 */ /* 0x000f22000c1e1900 */
[----:B------:R-:W-:-:S03]  /*0490*/  @!P0 LOP3.LUT R4, R4, R21, RZ, 0x3c, !PT ;  /* 0x0000001504048212 */ /* 0x000fc600078e3cff */
[----:B------:R-:W4:Y:S01]  /*04a0*/  @P1 LDG.E R21, desc[UR4][R10.64+0x20] ;  /* 0x000020040a151981 */ /* 0x000f22000c1e1900 */
[----:B------:R-:W-:-:S03]  /*04b0*/  @!P0 LOP3.LUT R2, R2, R23, RZ, 0x3c, !PT ;  /* 0x0000001702028212 */ /* 0x000fc600078e3cff */
[----:B------:R-:W4:Y:S01]  /*04c0*/  @P2 LDG.E R23, desc[UR4][R10.64+0x2c] ;  /* 0x00002c040a172981 */ /* 0x000f22000c1e1900 */
[----:B------:R-:W-:-:S03]  /*04d0*/  @P1 LOP3.LUT R4, R4, R25, RZ, 0x3c, !PT ;  /* 0x0000001904041212 */ /* 0x000fc600078e3cff */
[----:B------:R-:W4:Y:S01]  /*04e0*/  @P2 LDG.E R25, desc[UR4][R10.64+0x34] ;  /* 0x000034040a192981 */ /* 0x000f22000c1e1900 */
[----:B--2---:R-:W-:-:S03]  /*04f0*/  @!P0 LOP3.LUT R5, R5, R18, RZ, 0x3c, !PT ;  /* 0x0000001205058212 */ /* 0x004fc600078e3cff */
[----:B------:R-:W2:Y:S01]  /*0500*/  @P1 LDG.E R18, desc[UR4][R10.64+0x1c] ;  /* 0x00001c040a121981 */ /* 0x000ea2000c1e1900 */
[----:B---3--:R-:W-:-:S03]  /*0510*/  @P1 LOP3.LUT R3, R3, R20, RZ, 0x3c, !PT ;  /* 0x0000001403031212 */ /* 0x008fc600078e3cff */
[----:B------:R-:W3:Y:S01]  /*0520*/  @P2 LDG.E R20, desc[UR4][R10.64+0x30] ;  /* 0x000030040a142981 */ /* 0x000ee2000c1e1900 */
[----:B----4-:R-:W-:-:S03]  /*0530*/  @P2 LOP3.LUT R3, R3, R22, RZ, 0x3c, !PT ;  /* 0x0000001603032212 */ /* 0x010fc600078e3cff */
[----:B------:R-:W4:Y:S01]  /*0540*/  @P3 LDG.E R22, desc[UR4][R10.64+0x4c] ;  /* 0x00004c040a163981 */ /* 0x000f22000c1e1900 */
[----:B------:R-:W-:-:S04]  /*0550*/  @P3 LOP3.LUT R15, R15, R28, RZ, 0x3c, !PT ;  /* 0x0000001c0f0f3212 */ /* 0x000fc800078e3cff */
[----:B------:R-:W-:Y:S02]  /*0560*/  @P4 LOP3.LUT R15, R15, R26, RZ, 0x3c, !PT ;  /* 0x0000001a0f0f4212 */ /* 0x000fe400078e3cff */
[----:B------:R-:W-:Y:S01]  /*0570*/  @P1 LOP3.LUT R2, R2, R21, RZ, 0x3c, !PT ;  /* 0x0000001502021212 */ /* 0x000fe200078e3cff */
[----:B------:R-:W4:Y:S04]  /*0580*/  @P5 LDG.E R26, desc[UR4][R10.64+0x64] ;  /* 0x000064040a1a5981 */ /* 0x000f28000c1e1900 */
[----:B------:R-:W4:Y:S01]  /*0590*/  @P3 LDG.E R21, desc[UR4][R10.64+0x40] ;  /* 0x000040040a153981 */ /* 0x000f22000c1e1900 */
[----:B------:R-:W-:Y:S02]  /*05a0*/  @P2 LOP3.LUT R4, R4, R23, RZ, 0x3c, !PT ;  /* 0x0000001704042212 */ /* 0x000fe400078e3cff */
[----:B------:R-:W-:Y:S01]  /*05b0*/  @P2 LOP3.LUT R2, R2, R25, RZ, 0x3c, !PT ;  /* 0x0000001902022212 */ /* 0x000fe200078e3cff */
[----:B------:R-:W4:Y:S04]  /*05c0*/  @P3 LDG.E R23, desc[UR4][R10.64+0x48] ;  /* 0x000048040a173981 */ /* 0x000f28000c1e1900 */
[----:B------:R-:W4:Y:S01]  /*05d0*/  @P4 LDG.E R25, desc[UR4][R10.64+0x54] ;  /* 0x000054040a194981 */ /* 0x000f22000c1e1900 */
[----:B--2---:R-:W-:-:S03]  /*05e0*/  @P1 LOP3.LUT R5, R5, R18, RZ, 0x3c, !PT ;  /* 0x0000001205051212 */ /* 0x004fc600078e3cff */
[----:B------:R-:W2:Y:S01]  /*05f0*/  @P3 LDG.E R18, desc[UR4][R10.64+0x44] ;  /* 0x000044040a123981 */ /* 0x000ea2000c1e1900 */
[----:B---3--:R-:W-:-:S03]  /*0600*/  @P2 LOP3.LUT R5, R5, R20, RZ, 0x3c, !PT ;  /* 0x0000001405052212 */ /* 0x008fc600078e3cff */
[----:B------:R-:W3:Y:S01]  /*0610*/  @P4 LDG.E R20, desc[UR4][R10.64+0x58] ;  /* 0x000058040a144981 */ /* 0x000ee2000c1e1900 */
[----:B----4-:R-:W-:-:S03]  /*0620*/  @P3 LOP3.LUT R3, R3, R22, RZ, 0x3c, !PT ;  /* 0x0000001603033212 */ /* 0x010fc600078e3cff */
[----:B------:R-:W4:Y:S01]  /*0630*/  @P4 LDG.E R22, desc[UR4][R10.64+0x60] ;  /* 0x000060040a164981 */ /* 0x000f22000c1e1900 */
[----:B------:R-:W-:Y:S02]  /*0640*/  LOP3.LUT P0, RZ, R24, 0x80, RZ, 0xc0, !PT ;  /* 0x0000008018ff7812 */ /* 0x000fe4000780c0ff */
[----:B------:R-:W-:Y:S02]  /*0650*/  @P5 LOP3.LUT R15, R15, R26, RZ, 0x3c, !PT ;  /* 0x0000001a0f0f5212 */ /* 0x000fe400078e3cff */
[----:B------:R-:W4:Y:S01]  /*0660*/  @P6 LDG.E R26, desc[UR4][R10.64+0x78] ;  /* 0x000078040a1a6981 */ /* 0x000f22000c1e1900 */
[----:B------:R-:W-:-:S03]  /*0670*/  @P3 LOP3.LUT R4, R4, R21, RZ, 0x3c, !PT ;  /* 0x0000001504043212 */ /* 0x000fc600078e3cff */
[----:B------:R-:W4:Y:S01]  /*0680*/  @P4 LDG.E R21, desc[UR4][R10.64+0x5c] ;  /* 0x00005c040a154981 */ /* 0x000f22000c1e1900 */
[----:B------:R-:W-:-:S03]  /*0690*/  @P3 LOP3.LUT R2, R2, R23, RZ, 0x3c, !PT ;  /* 0x0000001702023212 */ /* 0x000fc600078e3cff */
[----:B------:R-:W4:Y:S01]  /*06a0*/  @P5 LDG.E R23, desc[UR4][R10.64+0x68] ;  /* 0x000068040a175981 */ /* 0x000f22000c1e1900 */
[----:B------:R-:W-:-:S03]  /*06b0*/  @P4 LOP3.LUT R4, R4, R25, RZ, 0x3c, !PT ;  /* 0x0000001904044212 */ /* 0x000fc600078e3cff */
[----:B------:R-:W4:Y:S01]  /*06c0*/  @P5 LDG.E R25, desc[UR4][R10.64+0x70] ;  /* 0x000070040a195981 */ /* 0x000f22000c1e1900 */
[----:B--2---:R-:W-:-:S03]  /*06d0*/  @P3 LOP3.LUT R5, R5, R18, RZ, 0x3c, !PT ;  /* 0x0000001205053212 */ /* 0x004fc600078e3cff */
[----:B------:R-:W2:Y:S01]  /*06e0*/  @P5 LDG.E R18, desc[UR4][R10.64+0x6c] ;  /* 0x00006c040a125981 */ /* 0x000ea2000c1e1900 */
[----:B---3--:R-:W-:-:S03]  /*06f0*/  @P4 LOP3.LUT R5, R5, R20, RZ, 0x3c, !PT ;  /* 0x0000001405054212 */ /* 0x008fc600078e3cff */
[----:B------:R-:W3:Y:S01]  /*0700*/  @P5 LDG.E R20, desc[UR4][R10.64+0x74] ;  /* 0x000074040a145981 */ /* 0x000ee2000c1e1900 */
[----:B----4-:R-:W-:-:S03]  /*0710*/  @P4 LOP3.LUT R3, R3, R22, RZ, 0x3c, !PT ;  /* 0x0000001603034212 */ /* 0x010fc600078e3cff */
[----:B------:R-:W4:Y:S01]  /*0720*/  @P0 LDG.E R22, desc[UR4][R10.64+0x8c] ;  /* 0x00008c040a160981 */ /* 0x000f22000c1e1900 */
[----:B------:R-:W-:-:S03]  /*0730*/  @P6 LOP3.LUT R15, R15, R26, RZ, 0x3c, !PT ;  /* 0x0000001a0f0f6212 */ /* 0x000fc600078e3cff */
        /* <DEDUP_REMOVED lines=13> */
[----:B------:R-:W-:Y:S02]  /*0810*/  @P6 LOP3.LUT R4, R4, R27, RZ, 0x3c, !PT ;  /* 0x0000001b04046212 */ /* 0x000fe400078e3cff */
[----:B------:R-:W-:Y:S02]  /*0820*/  @P6 LOP3.LUT R2, R2, R21, RZ, 0x3c, !PT ;  /* 0x0000001502026212 */ /* 0x000fe400078e3cff */
[----:B------:R-:W-:Y:S02]  /*0830*/  @P0 LOP3.LUT R4, R4, R23, RZ, 0x3c, !PT ;  /* 0x0000001704040212 */ /* 0x000fe400078e3cff */
[----:B------:R-:W-:Y:S02]  /*0840*/  @P0 LOP3.LUT R2, R2, R25, RZ, 0x3c, !PT ;  /* 0x0000001902020212 */ /* 0x000fe400078e3cff */
[----:B--2---:R-:W-:Y:S02]  /*0850*/  @P6 LOP3.LUT R5, R5, R18, RZ, 0x3c, !PT ;  /* 0x0000001205056212 */ /* 0x004fe400078e3cff */
[----:B---3--:R-:W-:-:S02]  /*0860*/  @P6 LOP3.LUT R3, R3, R20, RZ, 0x3c, !PT ;  /* 0x0000001403036212 */ /* 0x008fc400078e3cff */
[----:B----4-:R-:W-:Y:S02]  /*0870*/  @P0 LOP3.LUT R5, R5, R22, RZ, 0x3c, !PT ;  /* 0x0000001605050212 */ /* 0x010fe400078e3cff */
[----:B------:R-:W-:Y:S02]  /*0880*/  @P0 LOP3.LUT R3, R3, R26, RZ, 0x3c, !PT ;  /* 0x0000001a03030212 */ /* 0x000fe400078e3cff */
[----:B------:R-:W-:-:S13]  /*0890*/  R2P PR, R24.B1, 0x7f ;  /* 0x0000007f18007804 */ /* 0x000fda0000001000 */
[----:B------:R-:W2:Y:S04]  /*08a0*/  @P0 LDG.E R18, desc[UR4][R10.64+0xa0] ;  /* 0x0000a0040a120981 */ /* 0x000ea8000c1e1900 */
[----:B------:R-:W3:Y:S04]  /*08b0*/  @P1 LDG.E R22, desc[UR4][R10.64+0xb4] ;  /* 0x0000b4040a161981 */ /* 0x000ee8000c1e1900 */
[----:B------:R-:W4:Y:S04]  /*08c0*/  @P2 LDG.E R26, desc[UR4][R10.64+0xc8] ;  /* 0x0000c8040a1a2981 */ /* 0x000f28000c1e1900 */
[----:B------:R-:W4:Y:S04]  /*08d0*/  @P3 LDG.E R28, desc[UR4][R10.64+0xdc] ;  /* 0x0000dc040a1c3981 */ /* 0x000f28000c1e1900 */
[----:B------:R-:W4:Y:S04]  /*08e0*/  @P0 LDG.E R23, desc[UR4][R10.64+0xa4] ;  /* 0x0000a4040a170981 */ /* 0x000f28000c1e1900 */
[----:B------:R-:W4:Y:S04]  /*08f0*/  @P0 LDG.E R20, desc[UR4][R10.64+0xa8] ;  /* 0x0000a8040a140981 */ /* 0x000f28000c1e1900 */
[----:B------:R-:W4:Y:S04]  /*0900*/  @P4 LDG.E R25, desc[UR4][R10.64+0xf0] ;  /* 0x0000f0040a194981 */ /* 0x000f28000c1e1900 */
        /* <DEDUP_REMOVED lines=21> */
[----:B------:R-:W-:Y:S02]  /*0a60*/  LOP3.LUT P0, RZ, R24, 0x8000, RZ, 0xc0, !PT ;  /* 0x0000800018ff7812 */ /* 0x000fe4000780c0ff */
[----:B----4-:R-:W-:Y:S01]  /*0a70*/  @P5 LOP3.LUT R15, R15, R26, RZ, 0x3c, !PT ;  /* 0x0000001a0f0f5212 */ /* 0x010fe200078e3cff */
[----:B------:R-:W4:Y:S04]  /*0a80*/  @P3 LDG.E R24, desc[UR4][R10.64+0xe4] ;  /* 0x0000e4040a183981 */ /* 0x000f28000c1e1900 */
[----:B------:R-:W2:Y:S01]  /*0a90*/  @P6 LDG.E R26, desc[UR4][R10.64+0x118] ;  /* 0x000118040a1a6981 */ /* 0x000ea2000c1e1900 */
        /* <DEDUP_REMOVED lines=8> */
[----:B---3--:R-:W-:-:S03]  /*0b20*/  @P2 LOP3.LUT R3, R3, R22, RZ, 0x3c, !PT ;  /* 0x0000001603032212 */ /* 0x008fc600078e3cff */
[----:B------:R-:W3:Y:S01]  /*0b30*/  @P4 LDG.E R22, desc[UR4][R10.64+0x100] ;  /* 0x000100040a164981 */ /* 0x000ee2000c1e1900 */
[----:B--2---:R-:W-:-:S03]  /*0b40*/  @P6 LOP3.LUT R15, R15, R26, RZ, 0x3c, !PT ;  /* 0x0000001a0f0f6212 */ /* 0x004fc600078e3cff */
[----:B------:R-:W2:Y:S01]  /*0b50*/  @P0 LDG.E R26, desc[UR4][R10.64+0x12c] ;  /* 0x00012c040a1a0981 */ /* 0x000ea2000c1e1900 */
[----:B----4-:R-:W-:-:S03]  /*0b60*/  @P2 LOP3.LUT R2, R2, R23, RZ, 0x3c, !PT ;  /* 0x0000001702022212 */ /* 0x010fc600078e3cff */
[----:B------:R-:W4:Y:S01]  /*0b70*/  @P4 LDG.E R23, desc[UR4][R10.64+0xfc] ;  /* 0x0000fc040a174981 */ /* 0x000f22000c1e1900 */
[----:B------:R-:W-:-:S03]  /*0b80*/  @P2 LOP3.LUT R5, R5, R20, RZ, 0x3c, !PT ;  /* 0x0000001405052212 */ /* 0x000fc600078e3cff */
[----:B------:R-:W4:Y:S01]  /*0b90*/  @P4 LDG.E R20, desc[UR4][R10.64+0xf8] ;  /* 0x0000f8040a144981 */ /* 0x000f22000c1e1900 */
[----:B------:R-:W-:Y:S02]  /*0ba0*/  @P3 LOP3.LUT R2, R2, R27, RZ, 0x3c, !PT ;  /* 0x0000001b02023212 */ /* 0x000fe400078e3cff */
[----:B------:R-:W-:Y:S01]  /*0bb0*/  @P3 LOP3.LUT R4, R4, R25, RZ, 0x3c, !PT ;  /* 0x0000001904043212 */ /* 0x000fe200078e3cff */
[----:B------:R-:W4:Y:S01]  /*0bc0*/  @P5 LDG.E R27, desc[UR4][R10.64+0x110] ;  /* 0x000110040a1b5981 */ /* 0x000f22000c1e1900 */
[----:B------:R-:W-:-:S03]  /*0bd0*/  @P3 LOP3.LUT R5, R5, R24, RZ, 0x3c, !PT ;  /* 0x0000001805053212 */ /* 0x000fc600078e3cff */
[----:B------:R-:W4:Y:S04]  /*0be0*/  @P5 LDG.E R25, desc[UR4][R10.64+0x108] ;  /* 0x000108040a195981 */ /* 0x000f28000c1e1900 */
        /* <DEDUP_REMOVED lines=19> */
[----:B------:R-:W-:-:S05]  /*0d20*/  VIADD R19, R19, 0x10 ;  /* 0x0000001013137836 */ /* 0x000fca0000000000 */
[----:B------:R-:W-:Y:S02]  /*0d30*/  ISETP.NE.AND P1, PT, R19, 0x20, PT ;  /* 0x000000201300780c */ /* 0x000fe40003f25270 */
[----:B------:R-:W-:Y:S02]  /*0d40*/  @P5 LOP3.LUT R3, R3, R18, RZ, 0x3c, !PT ;  /* 0x0000001203035212 */ /* 0x000fe400078e3cff */
[----:B------:R-:W-:Y:S02]  /*0d50*/  @P6 LOP3.LUT R4, R4, R21, RZ, 0x3c, !PT ;  /* 0x0000001504046212 */ /* 0x000fe400078e3cff */
[----:B---3--:R-:W-:-:S04]  /*0d60*/  @P6 LOP3.LUT R3, R3, R22, RZ, 0x3c, !PT ;  /* 0x0000001603036212 */ /* 0x008fc800078e3cff */
[----:B--2---:R-:W-:Y:S02]  /*0d70*/  @P0 LOP3.LUT R3, R3, R26, RZ, 0x3c, !PT ;  /* 0x0000001a03030212 */ /* 0x004fe400078e3cff */
[----:B----4-:R-:W-:Y:S02]  /*0d80*/  @P6 LOP3.LUT R2, R2, R23, RZ, 0x3c, !PT ;  /* 0x0000001702026212 */ /* 0x010fe400078e3cff */
[----:B------:R-:W-:Y:S02]  /*0d90*/  @P6 LOP3.LUT R5, R5, R20, RZ, 0x3c, !PT ;  /* 0x0000001405056212 */ /* 0x000fe400078e3cff */
[----:B------:R-:W-:Y:S02]  /*0da0*/  @P0 LOP3.LUT R2, R2, R27, RZ, 0x3c, !PT ;  /* 0x0000001b02020212 */ /* 0x000fe400078e3cff */
[----:B------:R-:W-:Y:S02]  /*0db0*/  @P0 LOP3.LUT R4, R4, R25, RZ, 0x3c, !PT ;  /* 0x0000001904040212 */ /* 0x000fe400078e3cff */
[----:B------:R-:W-:Y:S01]  /*0dc0*/  @P0 LOP3.LUT R5, R5, R24, RZ, 0x3c, !PT ;  /* 0x0000001805050212 */ /* 0x000fe200078e3cff */
[----:B------:R-:W-:Y:S06]  /*0dd0*/  @P1 BRA `(.L_x_30) ;  /* 0xfffffff400481947 */ /* 0x000fec000383ffff */
[----:B------:R-:W-:-:S05]  /*0de0*/  VIADD R17, R17, 0x1 ;  /* 0x0000000111117836 */ /* 0x000fca0000000000 */
[----:B------:R-:W-:-:S13]  /*0df0*/  ISETP.NE.AND P0, PT, R17, 0x5, PT ;  /* 0x000000051100780c */ /* 0x000fda0003f05270 */
[----:B------:R-:W-:Y:S05]  /*0e00*/  @P0 BRA `(.L_x_31) ;  /* 0xfffffff400300947 */ /* 0x000fea000383ffff */
[----:B------:R1:W-:Y:S01]  /*0e10*/  STG.E.64 desc[UR4][R6.64+0x8], R4 ;  /* 0x0000080406007986 */ /* 0x0003e2000c101b04 */
[----:B------:R-:W-:Y:S01]  /*0e20*/  VIADD R14, R14, 0x1 ;  /* 0x000000010e0e7836 */ /* 0x000fe20000000000 */
[----:B------:R-:W-:Y:S02]  /*0e30*/  LOP3.LUT R11, R13, 0x3, RZ, 0xc0, !PT ;  /* 0x000000030d0b7812 */ /* 0x000fe400078ec0ff */
[----:B------:R1:W-:Y:S02]  /*0e40*/  STG.E.64 desc[UR4][R6.64+0x10], R2 ;  /* 0x0000100206007986 */ /* 0x0003e4000c101b04 */
[----:B------:R-:W-:Y:S02]  /*0e50*/  ISETP.GE.U32.AND P0, PT, R14, R11, PT ;  /* 0x0000000b0e00720c */ /* 0x000fe40003f06070 */
[----:B------:R1:W-:Y:S11]  /*0e60*/  STG.E desc[UR4][R6.64+0x4], R15 ;  /* 0x0000040f06007986 */ /* 0x0003f6000c101904 */
[----:B------:R-:W-:Y:S05]  /*0e70*/  @!P0 BRA `(.L_x_32) ;  /* 0xfffffff400048947 */ /* 0x000fea000383ffff */
.L_x_29:
[----:B------:R-:W-:Y:S05]  /*0e80*/  BSYNC.RECONVERGENT B1 ;  /* 0x0000000000017941 */ /* 0x000fea0003800200 */
.L_x_28:
[C---:B------:R-:W-:Y:S01]  /*0e90*/  ISETP.GT.U32.AND P0, PT, R13.reuse, 0x3, PT ;  /* 0x000000030d00780c */ /* 0x040fe20003f04070 */
[----:B------:R-:W-:Y:S01]  /*0ea0*/  VIADD R12, R12, 0x1 ;  /* 0x000000010c0c7836 */ /* 0x000fe20000000000 */
[--C-:B------:R-:W-:Y:S02]  /*0eb0*/  SHF.R.U64 R13, R13, 0x2, R0.reuse ;  /* 0x000000020d0d7819 */ /* 0x100fe40000001200 */
[----:B------:R-:W-:Y:S02]  /*0ec0*/  ISETP.GT.U32.AND.EX P0, PT, R0, RZ, PT, P0 ;  /* 0x000000ff0000720c */ /* 0x000fe40003f04100 */
[----:B------:R-:W-:-:S11]  /*0ed0*/  SHF.R.U32.HI R0, RZ, 0x2, R0 ;  /* 0x00000002ff007819 */ /* 0x000fd60000011600 */
[----:B------:R-:W-:Y:S05]  /*0ee0*/  @P0 BRA `(.L_x_33) ;  /* 0xfffffff000c80947 */ /* 0x000fea000383ffff */
.L_x_27:
[----:B------:R-:W-:Y:S05]  /*0ef0*/  BSYNC.RECONVERGENT B0 ;  /* 0x0000000000007941 */ /* 0x000fea0003800200 */
.L_x_26:
[----:B------:R-:W-:Y:S04]  /*0f00*/  STG.E.64 desc[UR4][R6.64+0x18], RZ ;  /* 0x000018ff06007986 */ /* 0x000fe8000c101b04 */
[----:B------:R-:W-:Y:S04]  /*0f10*/  STG.E desc[UR4][R6.64+0x20], RZ ;  /* 0x000020ff06007986 */ /* 0x000fe8000c101904 */
[----:B------:R-:W-:Y:S01]  /*0f20*/  STG.E.64 desc[UR4][R6.64+0x28], RZ ;  /* 0x000028ff06007986 */ /* 0x000fe2000c101b04 */
[----:B------:R-:W-:Y:S05]  /*0f30*/  EXIT ;  /* 0x000000000000794d */ /* 0x000fea0003800000 */
.L_x_34:
        /* <DEDUP_REMOVED lines=12> */
.L_x_41:


//--------------------- .nv.global.init           --------------------------
	.section	.nv.global.init,"aw",@progbits
	.align	4
.nv.global.init:
	.type		mrg32k3aM1SubSeq,@object
	.size		mrg32k3aM1SubSeq,(mrg32k3aM2SubSeq - mrg32k3aM1SubSeq)
mrg32k3aM1SubSeq:
        /*0000*/ 	.byte	0x0b, 0xcc, 0xee, 0x04, 0x73, 0x29, 0x8b, 0x6f, 0xf6, 0x53, 0x03, 0xf6, 0x23, 0xf6, 0xea, 0xda
        /* <DEDUP_REMOVED lines=125> */
	.type		mrg32k3aM2SubSeq,@object
	.size		mrg32k3aM2SubSeq,(mrg32k3aM1 - mrg32k3aM2SubSeq)
mrg32k3aM2SubSeq:
        /* <DEDUP_REMOVED lines=126> */
	.type		mrg32k3aM1,@object
	.size		mrg32k3aM1,(mrg32k3aM1Seq - mrg32k3aM1)
mrg32k3aM1:
        /* <DEDUP_REMOVED lines=144> */
	.type		mrg32k3aM1Seq,@object
	.size		mrg32k3aM1Seq,(mrg32k3aM2 - mrg32k3aM1Seq)
mrg32k3aM1Seq:
        /* <DEDUP_REMOVED lines=144> */
	.type		mrg32k3aM2,@object
	.size		mrg32k3aM2,(mrg32k3aM2Seq - mrg32k3aM2)
mrg32k3aM2:
        /* <DEDUP_REMOVED lines=144> */
	.type		mrg32k3aM2Seq,@object
	.size		mrg32k3aM2Seq,(precalc_xorwow_matrix - mrg32k3aM2Seq)
mrg32k3aM2Seq:
        /* <DEDUP_REMOVED lines=144> */
	.type		precalc_xorwow_matrix,@object
	.size		precalc_xorwow_matrix,(precalc_xorwow_offset_matrix - precalc_xorwow_matrix)
precalc_xorwow_matrix:
        /* <DEDUP_REMOVED lines=6400> */
	.type		precalc_xorwow_offset_matrix,@object
	.size		precalc_xorwow_offset_matrix,(.L_1 - precalc_xorwow_offset_matrix)
precalc_xorwow_offset_matrix:
        /* <DEDUP_REMOVED lines=6400> */
.L_1:


//--------------------- .nv.shared._Z11calculateR2PbPdPiS0_ --------------------------
	.section	.nv.shared._Z11calculateR2PbPdPiS0_,"aw",@nobits
	.sectionflags	@""
	.align	16
	.zero		1024


//--------------------- .nv.shared.reserved.0     --------------------------
	.section	.nv.shared.reserved.0,"aw",@nobits
	.weak		__nv_reservedSMEM_offset_0_alias
	.size		__nv_reservedSMEM_offset_0_alias, 0, 64
	.other		__nv_reservedSMEM_offset_0_alias,@"STO_CUDA_RESERVED_SHARED STV_DEFAULT"
__nv_reservedSMEM_offset_0_alias:
	.zero		0
	.zero		64


//--------------------- .nv.shared._Z9checkZeroPiPb --------------------------
	.section	.nv.shared._Z9checkZeroPiPb,"aw",@nobits
	.sectionflags	@""
	.align	16
	.zero		1024


//--------------------- .nv.shared._Z12countLatticePbPiS0_ --------------------------
	.section	.nv.shared._Z12countLatticePbPiS0_,"aw",@nobits
	.sectionflags	@""
	.align	16
	.zero		1024


//--------------------- .nv.shared._Z12updateKernelPbS_P17curandStateXORWOW --------------------------
	.section	.nv.shared._Z12updateKernelPbS_P17curandStateXORWOW,"aw",@nobits
	.sectionflags	@""
	.align	16
	.zero		1024


//--------------------- .nv.shared._Z10initCurandP17curandStateXORWOWy --------------------------
	.section	.nv.shared._Z10initCurandP17curandStateXORWOWy,"aw",@nobits
	.sectionflags	@""
	.align	16
	.zero		1024


//--------------------- .nv.constant0._Z11calculateR2PbPdPiS0_ --------------------------
	.section	.nv.constant0._Z11calculateR2PbPdPiS0_,"a",@progbits
	.sectionflags	@""
	.align	4
.nv.constant0._Z11calculateR2PbPdPiS0_:
	.zero		928


//--------------------- .nv.constant0._Z9checkZeroPiPb --------------------------
	.section	.nv.constant0._Z9checkZeroPiPb,"a",@progbits
	.sectionflags	@""
	.align	4
.nv.constant0._Z9checkZeroPiPb:
	.zero		912


//--------------------- .nv.constant0._Z12countLatticePbPiS0_ --------------------------
	.section	.nv.constant0._Z12countLatticePbPiS0_,"a",@progbits
	.sectionflags	@""
	.align	4
.nv.constant0._Z12countLatticePbPiS0_:
	.zero		920


//--------------------- .nv.constant0._Z12updateKernelPbS_P17curandStateXORWOW --------------------------
	.section	.nv.constant0._Z12updateKernelPbS_P17curandStateXORWOW,"a",@progbits
	.sectionflags	@""
	.align	4
.nv.constant0._Z12updateKernelPbS_P17curandStateXORWOW:
	.zero		920


//--------------------- .nv.constant0._Z10initCurandP17curandStateXORWOWy --------------------------
	.section	.nv.constant0._Z10initCurandP17curandStateXORWOWy,"a",@progbits
	.sectionflags	@""
	.align	4
.nv.constant0._Z10initCurandP17curandStateXORWOWy:
	.zero		912


//--------------------- SYMBOLS --------------------------

	.type		.nv.reservedSmem.offset0,@object
	.size		.nv.reservedSmem.offset0,0x4
	.type		.nv.reservedSmem.cap,@object
	.size		.nv.reservedSmem.cap,0x4
